//
// Generated by NVIDIA NVVM Compiler
//
// Compiler Build ID: CL-36424714
// Cuda compilation tools, release 13.0, V13.0.88
// Based on NVVM 20.0.0
//

.version 9.0
.target sm_100
.address_size 64

	// .globl	_Z8zeroinitPfii
.extern .func  (.param .b32 func_retval0) vprintf
(
	.param .b64 vprintf_param_0,
	.param .b64 vprintf_param_1
)
;
.global .align 8 .u64 p0;
.global .align 8 .u64 p1;
.global .align 8 .u64 vx1;
.global .align 8 .u64 vz1;
.global .align 8 .u64 z0;
.global .align 4 .u32 xin;
.global .align 4 .u32 yin;
.global .align 4 .u32 size;
.global .align 4 .u32 m = 8;
.global .align 1 .b8 $str[9] = {37, 100, 45, 37, 100, 32, 58, 10};
.global .align 1 .b8 $str$1[5] = {37, 115, 32, 10};
.global .align 1 .b8 $str$2[7] = {79, 75, 100, 111, 103, 33};
.global .align 1 .b8 $str$3[4] = {37, 102, 32};
.global .align 4 .b8 __cudart_i2opi_f[24] = {65, 144, 67, 60, 153, 149, 98, 219, 192, 221, 52, 245, 209, 87, 39, 252, 41, 21, 68, 78, 110, 131, 249, 162};

.visible .entry _Z8zeroinitPfii(
	.param .u64 .ptr .align 1 _Z8zeroinitPfii_param_0,
	.param .u32 _Z8zeroinitPfii_param_1,
	.param .u32 _Z8zeroinitPfii_param_2
)
{
	.reg .b32 	%r<8>;
	.reg .b64 	%rd<5>;

	ld.param.u64 	%rd1, [_Z8zeroinitPfii_param_0];
	ld.param.u32 	%r1, [_Z8zeroinitPfii_param_1];
	ld.param.u32 	%r2, [_Z8zeroinitPfii_param_2];
	cvta.to.global.u64 	%rd2, %rd1;
	mov.u32 	%r3, %tid.x;
	mov.u32 	%r4, %ctaid.x;
	mul.lo.s32 	%r5, %r1, %r3;
	mad.lo.s32 	%r6, %r2, %r4, %r5;
	mul.wide.s32 	%rd3, %r6, 4;
	add.s64 	%rd4, %rd2, %rd3;
	mov.b32 	%r7, 0;
	st.global.u32 	[%rd4], %r7;
	ret;

}
	// .globl	_Z3kkpv
.visible .entry _Z3kkpv()
{
	.local .align 8 .b8 	__local_depot1[8];
	.reg .b64 	%SP;
	.reg .b64 	%SPL;
	.reg .b32 	%r<5>;
	.reg .b64 	%rd<5>;

	mov.u64 	%SPL, __local_depot1;
	cvta.local.u64 	%SP, %SPL;
	add.u64 	%rd1, %SP, 0;
	add.u64 	%rd2, %SPL, 0;
	mov.u32 	%r1, %tid.x;
	mov.u32 	%r2, %ctaid.x;
	st.local.v2.u32 	[%rd2], {%r1, %r2};
	mov.u64 	%rd3, $str;
	cvta.global.u64 	%rd4, %rd3;
	{ // callseq 0, 0
	.param .b64 param0;
	st.param.b64 	[param0], %rd4;
	.param .b64 param1;
	st.param.b64 	[param1], %rd1;
	.param .b32 retval0;
	call.uni (retval0), 
	vprintf, 
	(
	param0, 
	param1
	);
	ld.param.b32 	%r3, [retval0];
	} // callseq 0
	ret;

}
	// .globl	_Z7jisuan1PfS_S_S_ii
.visible .entry _Z7jisuan1PfS_S_S_ii(
	.param .u64 .ptr .align 1 _Z7jisuan1PfS_S_S_ii_param_0,
	.param .u64 .ptr .align 1 _Z7jisuan1PfS_S_S_ii_param_1,
	.param .u64 .ptr .align 1 _Z7jisuan1PfS_S_S_ii_param_2,
	.param .u64 .ptr .align 1 _Z7jisuan1PfS_S_S_ii_param_3,
	.param .u32 _Z7jisuan1PfS_S_S_ii_param_4,
	.param .u32 _Z7jisuan1PfS_S_S_ii_param_5
)
{
	.reg .b32 	%r<12>;
	.reg .b32 	%f<19>;
	.reg .b64 	%rd<18>;

	ld.param.u64 	%rd1, [_Z7jisuan1PfS_S_S_ii_param_0];
	ld.param.u64 	%rd2, [_Z7jisuan1PfS_S_S_ii_param_1];
	ld.param.u64 	%rd3, [_Z7jisuan1PfS_S_S_ii_param_2];
	ld.param.u64 	%rd4, [_Z7jisuan1PfS_S_S_ii_param_3];
	ld.param.u32 	%r1, [_Z7jisuan1PfS_S_S_ii_param_4];
	ld.param.u32 	%r2, [_Z7jisuan1PfS_S_S_ii_param_5];
	cvta.to.global.u64 	%rd5, %rd3;
	cvta.to.global.u64 	%rd6, %rd2;
	cvta.to.global.u64 	%rd7, %rd4;
	cvta.to.global.u64 	%rd8, %rd1;
	mov.u32 	%r3, %tid.x;
	mov.u32 	%r4, %ctaid.x;
	mad.lo.s32 	%r5, %r2, %r4, %r2;
	mul.lo.s32 	%r6, %r1, %r3;
	add.s32 	%r7, %r6, %r1;
	add.s32 	%r8, %r5, %r7;
	mul.wide.s32 	%rd9, %r8, 4;
	add.s64 	%rd10, %rd8, %rd9;
	ld.global.f32 	%f1, [%rd10];
	add.s32 	%r9, %r5, %r6;
	mul.wide.s32 	%rd11, %r9, 4;
	add.s64 	%rd12, %rd8, %rd11;
	ld.global.f32 	%f2, [%rd12];
	sub.f32 	%f3, %f1, %f2;
	add.s64 	%rd13, %rd7, %rd9;
	ld.global.f32 	%f4, [%rd13];
	div.rn.f32 	%f5, %f3, %f4;
	ld.global.u32 	%r10, [m];
	cvt.rn.f32.s32 	%f6, %r10;
	div.rn.f32 	%f7, %f5, %f6;
	add.s64 	%rd14, %rd6, %rd9;
	ld.global.f32 	%f8, [%rd14];
	sub.f32 	%f9, %f8, %f7;
	st.global.f32 	[%rd14], %f9;
	mul.wide.s32 	%rd15, %r2, 4;
	add.s64 	%rd16, %rd10, %rd15;
	ld.global.f32 	%f10, [%rd16];
	ld.global.f32 	%f11, [%rd10];
	sub.f32 	%f12, %f10, %f11;
	ld.global.f32 	%f13, [%rd13];
	div.rn.f32 	%f14, %f12, %f13;
	ld.global.u32 	%r11, [m];
	cvt.rn.f32.s32 	%f15, %r11;
	div.rn.f32 	%f16, %f14, %f15;
	add.s64 	%rd17, %rd5, %rd9;
	ld.global.f32 	%f17, [%rd17];
	sub.f32 	%f18, %f17, %f16;
	st.global.f32 	[%rd17], %f18;
	ret;

}
	// .globl	_Z7jisuan2PfS_S_S_ii
.visible .entry _Z7jisuan2PfS_S_S_ii(
	.param .u64 .ptr .align 1 _Z7jisuan2PfS_S_S_ii_param_0,
	.param .u64 .ptr .align 1 _Z7jisuan2PfS_S_S_ii_param_1,
	.param .u64 .ptr .align 1 _Z7jisuan2PfS_S_S_ii_param_2,
	.param .u64 .ptr .align 1 _Z7jisuan2PfS_S_S_ii_param_3,
	.param .u32 _Z7jisuan2PfS_S_S_ii_param_4,
	.param .u32 _Z7jisuan2PfS_S_S_ii_param_5
)
{
	.reg .b32 	%r<14>;
	.reg .b32 	%f<14>;
	.reg .b64 	%rd<18>;

	ld.param.u64 	%rd1, [_Z7jisuan2PfS_S_S_ii_param_0];
	ld.param.u64 	%rd2, [_Z7jisuan2PfS_S_S_ii_param_1];
	ld.param.u64 	%rd3, [_Z7jisuan2PfS_S_S_ii_param_2];
	ld.param.u64 	%rd4, [_Z7jisuan2PfS_S_S_ii_param_3];
	ld.param.u32 	%r1, [_Z7jisuan2PfS_S_S_ii_param_4];
	ld.param.u32 	%r2, [_Z7jisuan2PfS_S_S_ii_param_5];
	cvta.to.global.u64 	%rd5, %rd1;
	cvta.to.global.u64 	%rd6, %rd4;
	cvta.to.global.u64 	%rd7, %rd3;
	cvta.to.global.u64 	%rd8, %rd2;
	mov.u32 	%r3, %tid.x;
	mov.u32 	%r4, %ctaid.x;
	mul.lo.s32 	%r5, %r2, %r4;
	add.s32 	%r6, %r5, %r2;
	add.s32 	%r7, %r3, 2;
	mul.lo.s32 	%r8, %r1, %r7;
	add.s32 	%r9, %r6, %r8;
	mul.wide.s32 	%rd9, %r9, 4;
	add.s64 	%rd10, %rd8, %rd9;
	ld.global.f32 	%f1, [%rd10];
	sub.s32 	%r10, %r8, %r1;
	add.s32 	%r11, %r6, %r10;
	mul.wide.s32 	%rd11, %r11, 4;
	add.s64 	%rd12, %rd8, %rd11;
	ld.global.f32 	%f2, [%rd12];
	sub.f32 	%f3, %f1, %f2;
	add.s64 	%rd13, %rd7, %rd11;
	ld.global.f32 	%f4, [%rd13];
	add.f32 	%f5, %f3, %f4;
	add.s32 	%r12, %r5, %r10;
	mul.wide.s32 	%rd14, %r12, 4;
	add.s64 	%rd15, %rd7, %rd14;
	ld.global.f32 	%f6, [%rd15];
	sub.f32 	%f7, %f5, %f6;
	add.s64 	%rd16, %rd6, %rd11;
	ld.global.f32 	%f8, [%rd16];
	mul.f32 	%f9, %f7, %f8;
	ld.global.u32 	%r13, [m];
	cvt.rn.f32.s32 	%f10, %r13;
	div.rn.f32 	%f11, %f9, %f10;
	add.s64 	%rd17, %rd5, %rd11;
	ld.global.f32 	%f12, [%rd17];
	sub.f32 	%f13, %f12, %f11;
	st.global.f32 	[%rd17], %f13;
	ret;

}
	// .globl	_Z3souiiiPfS_S_S_
.visible .entry _Z3souiiiPfS_S_S_(
	.param .u32 _Z3souiiiPfS_S_S__param_0,
	.param .u32 _Z3souiiiPfS_S_S__param_1,
	.param .u32 _Z3souiiiPfS_S_S__param_2,
	.param .u64 .ptr .align 1 _Z3souiiiPfS_S_S__param_3,
	.param .u64 .ptr .align 1 _Z3souiiiPfS_S_S__param_4,
	.param .u64 .ptr .align 1 _Z3souiiiPfS_S_S__param_5,
	.param .u64 .ptr .align 1 _Z3souiiiPfS_S_S__param_6
)
{
	.local .align 4 .b8 	__local_depot4[28];
	.reg .b64 	%SP;
	.reg .b64 	%SPL;
	.reg .pred 	%p<9>;
	.reg .b32 	%r<47>;
	.reg .b32 	%f<31>;
	.reg .b64 	%rd<25>;
	.reg .b64 	%fd<3>;

	mov.u64 	%SPL, __local_depot4;
	ld.param.u32 	%r15, [_Z3souiiiPfS_S_S__param_0];
	ld.param.u32 	%r16, [_Z3souiiiPfS_S_S__param_1];
	ld.param.u32 	%r17, [_Z3souiiiPfS_S_S__param_2];
	ld.param.u64 	%rd9, [_Z3souiiiPfS_S_S__param_3];
	add.u64 	%rd1, %SPL, 0;
	cvt.rn.f32.s32 	%f7, %r17;
	div.rn.f32 	%f1, %f7, 0f41F00000;
	mul.f32 	%f8, %f1, 0f3F22F983;
	cvt.rni.s32.f32 	%r46, %f8;
	cvt.rn.f32.s32 	%f9, %r46;
	fma.rn.f32 	%f10, %f9, 0fBFC90FDA, %f1;
	fma.rn.f32 	%f11, %f9, 0fB3A22168, %f10;
	fma.rn.f32 	%f30, %f9, 0fA7C234C5, %f11;
	abs.f32 	%f3, %f1;
	setp.ltu.f32 	%p1, %f3, 0f47CE4780;
	@%p1 bra 	$L__BB4_8;
	setp.neu.f32 	%p2, %f3, 0f7F800000;
	@%p2 bra 	$L__BB4_3;
	mov.f32 	%f14, 0f00000000;
	mul.rn.f32 	%f30, %f1, %f14;
	mov.b32 	%r46, 0;
	bra.uni 	$L__BB4_8;
$L__BB4_3:
	mov.b32 	%r2, %f1;
	shl.b32 	%r19, %r2, 8;
	or.b32  	%r3, %r19, -2147483648;
	mov.b64 	%rd24, 0;
	mov.b32 	%r43, 0;
	mov.u64 	%rd22, __cudart_i2opi_f;
	mov.u64 	%rd23, %rd1;
$L__BB4_4:
	.pragma "nounroll";
	ld.global.nc.u32 	%r20, [%rd22];
	mad.wide.u32 	%rd13, %r20, %r3, %rd24;
	shr.u64 	%rd24, %rd13, 32;
	st.local.u32 	[%rd23], %rd13;
	add.s32 	%r43, %r43, 1;
	add.s64 	%rd23, %rd23, 4;
	add.s64 	%rd22, %rd22, 4;
	setp.ne.s32 	%p3, %r43, 6;
	@%p3 bra 	$L__BB4_4;
	shr.u32 	%r21, %r2, 23;
	st.local.u32 	[%rd1+24], %rd24;
	and.b32  	%r6, %r21, 31;
	and.b32  	%r22, %r21, 224;
	add.s32 	%r23, %r22, -128;
	shr.u32 	%r24, %r23, 5;
	mul.wide.u32 	%rd14, %r24, 4;
	sub.s64 	%rd8, %rd1, %rd14;
	ld.local.u32 	%r44, [%rd8+24];
	ld.local.u32 	%r45, [%rd8+20];
	setp.eq.s32 	%p4, %r6, 0;
	@%p4 bra 	$L__BB4_7;
	shf.l.wrap.b32 	%r44, %r45, %r44, %r6;
	ld.local.u32 	%r25, [%rd8+16];
	shf.l.wrap.b32 	%r45, %r25, %r45, %r6;
$L__BB4_7:
	shr.u32 	%r26, %r44, 30;
	shf.l.wrap.b32 	%r27, %r45, %r44, 2;
	shl.b32 	%r28, %r45, 2;
	shr.u32 	%r29, %r27, 31;
	add.s32 	%r30, %r29, %r26;
	neg.s32 	%r31, %r30;
	setp.lt.s32 	%p5, %r2, 0;
	selp.b32 	%r46, %r31, %r30, %p5;
	xor.b32  	%r32, %r27, %r2;
	shr.s32 	%r33, %r27, 31;
	xor.b32  	%r34, %r33, %r27;
	xor.b32  	%r35, %r33, %r28;
	cvt.u64.u32 	%rd15, %r34;
	shl.b64 	%rd16, %rd15, 32;
	cvt.u64.u32 	%rd17, %r35;
	or.b64  	%rd18, %rd16, %rd17;
	cvt.rn.f64.s64 	%fd1, %rd18;
	mul.f64 	%fd2, %fd1, 0d3BF921FB54442D19;
	cvt.rn.f32.f64 	%f12, %fd2;
	neg.f32 	%f13, %f12;
	setp.lt.s32 	%p6, %r32, 0;
	selp.f32 	%f30, %f13, %f12, %p6;
$L__BB4_8:
	cvta.to.global.u64 	%rd19, %rd9;
	mul.rn.f32 	%f15, %f30, %f30;
	and.b32  	%r37, %r46, 1;
	setp.eq.b32 	%p7, %r37, 1;
	selp.f32 	%f16, 0f3F800000, %f30, %p7;
	fma.rn.f32 	%f17, %f15, %f16, 0f00000000;
	fma.rn.f32 	%f18, %f15, 0f37CBAC00, 0fBAB607ED;
	selp.f32 	%f19, %f18, 0fB94D4153, %p7;
	selp.f32 	%f20, 0f3D2AAABB, 0f3C0885E4, %p7;
	fma.rn.f32 	%f21, %f19, %f15, %f20;
	selp.f32 	%f22, 0fBEFFFFFF, 0fBE2AAAA8, %p7;
	fma.rn.f32 	%f23, %f21, %f15, %f22;
	fma.rn.f32 	%f24, %f23, %f17, %f16;
	and.b32  	%r38, %r46, 2;
	setp.eq.s32 	%p8, %r38, 0;
	mov.f32 	%f25, 0f00000000;
	sub.f32 	%f26, %f25, %f24;
	selp.f32 	%f27, %f24, %f26, %p8;
	ld.global.u32 	%r39, [yin];
	mul.lo.s32 	%r40, %r39, %r16;
	ld.global.u32 	%r41, [xin];
	mad.lo.s32 	%r42, %r41, %r15, %r40;
	mul.wide.s32 	%rd20, %r42, 4;
	add.s64 	%rd21, %rd19, %rd20;
	ld.global.f32 	%f28, [%rd21];
	add.f32 	%f29, %f28, %f27;
	st.global.f32 	[%rd21], %f29;
	ret;

}
	// .globl	_Z7jisuan3v
.visible .entry _Z7jisuan3v()
{
	.local .align 8 .b8 	__local_depot5[8];
	.reg .b64 	%SP;
	.reg .b64 	%SPL;
	.reg .b32 	%r<12>;
	.reg .b32 	%f<2>;
	.reg .b64 	%rd<12>;
	.reg .b64 	%fd<2>;

	mov.u64 	%SPL, __local_depot5;
	cvta.local.u64 	%SP, %SPL;
	add.u64 	%rd1, %SP, 0;
	add.u64 	%rd2, %SPL, 0;
	mov.u64 	%rd3, $str$2;
	cvta.global.u64 	%rd4, %rd3;
	st.local.u64 	[%rd2], %rd4;
	mov.u64 	%rd5, $str$1;
	cvta.global.u64 	%rd6, %rd5;
	{ // callseq 1, 0
	.param .b64 param0;
	st.param.b64 	[param0], %rd6;
	.param .b64 param1;
	st.param.b64 	[param1], %rd1;
	.param .b32 retval0;
	call.uni (retval0), 
	vprintf, 
	(
	param0, 
	param1
	);
	ld.param.b32 	%r1, [retval0];
	} // callseq 1
	mov.u32 	%r3, %tid.x;
	mov.u32 	%r4, %ctaid.x;
	ld.global.u64 	%rd7, [vx1];
	ld.global.u32 	%r5, [yin];
	mad.lo.s32 	%r6, %r5, %r4, %r5;
	ld.global.u32 	%r7, [xin];
	mad.lo.s32 	%r8, %r7, %r3, %r7;
	add.s32 	%r9, %r8, %r6;
	mul.wide.s32 	%rd8, %r9, 4;
	add.s64 	%rd9, %rd7, %rd8;
	ld.f32 	%f1, [%rd9];
	cvt.f64.f32 	%fd1, %f1;
	st.local.f64 	[%rd2], %fd1;
	mov.u64 	%rd10, $str$3;
	cvta.global.u64 	%rd11, %rd10;
	{ // callseq 2, 0
	.param .b64 param0;
	st.param.b64 	[param0], %rd11;
	.param .b64 param1;
	st.param.b64 	[param1], %rd1;
	.param .b32 retval0;
	call.uni (retval0), 
	vprintf, 
	(
	param0, 
	param1
	);
	ld.param.b32 	%r10, [retval0];
	} // callseq 2
	ret;

}
	// .globl	_Z6calkelPfii
.visible .entry _Z6calkelPfii(
	.param .u64 .ptr .align 1 _Z6calkelPfii_param_0,
	.param .u32 _Z6calkelPfii_param_1,
	.param .u32 _Z6calkelPfii_param_2
)
{
	.reg .b32 	%r<9>;
	.reg .b32 	%f<4>;
	.reg .b64 	%rd<5>;

	ld.param.u64 	%rd1, [_Z6calkelPfii_param_0];
	ld.param.u32 	%r1, [_Z6calkelPfii_param_1];
	ld.param.u32 	%r2, [_Z6calkelPfii_param_2];
	cvta.to.global.u64 	%rd2, %rd1;
	mov.u32 	%r3, %tid.x;
	mov.u32 	%r4, %ctaid.x;
	add.s32 	%r5, %r3, %r4;
	cvt.rn.f32.u32 	%f1, %r5;
	sub.s32 	%r6, %r3, %r4;
	cvt.rn.f32.s32 	%f2, %r6;
	mul.f32 	%f3, %f1, %f2;
	mul.lo.s32 	%r7, %r1, %r3;
	mad.lo.s32 	%r8, %r2, %r4, %r7;
	mul.wide.s32 	%rd3, %r8, 4;
	add.s64 	%rd4, %rd2, %rd3;
	st.global.f32 	[%rd4], %f3;
	ret;

}


// ===== COMPILED SASS (sm_100) =====

	.target	sm_100

	.elftype	@"ET_EXEC"


//--------------------- .note.nv.tkinfo           --------------------------
	.section	.note.nv.tkinfo,"",@"SHT_NOTE"
	.sectionflags	@"SHF_NOTE_NV_TKINFO"
	.tkinfo
        /*0018*/ 	.word	0x00000002
        /*0030*/ 	.string	""
        /*0030*/ 	.string	"ptxas"
        /*0030*/ 	.string	"Cuda compilation tools, release 13.0, V13.0.88"
        /*0030*/ 	.string	"Build cuda_13.0.r13.0/compiler.36424714_0"
        /*0030*/ 	.string	"-arch sm_100 -m 64 "



//--------------------- .note.nv.cuinfo           --------------------------
	.section	.note.nv.cuinfo,"",@"SHT_NOTE"
	.sectionflags	@"SHF_NOTE_NV_CUINFO"
        /*0018*/ 	.short	0x0002
        /*001a*/ 	.short	0x0064
        /*001c*/ 	.short	0x0082
	.zero		2


//--------------------- .nv.info                  --------------------------
	.section	.nv.info,"",@"SHT_CUDA_INFO"
	.align	4


	//----- nvinfo : EIATTR_REGCOUNT
	.align		4
        /*0000*/ 	.byte	0x04, 0x2f
        /*0002*/ 	.short	(.L_15 - .L_14)
	.align		4
.L_14:
        /*0004*/ 	.word	index@(_Z8zeroinitPfii)
        /*0008*/ 	.word	0x0000000a


	//----- nvinfo : EIATTR_FRAME_SIZE
	.align		4
.L_15:
        /*000c*/ 	.byte	0x04, 0x11
        /*000e*/ 	.short	(.L_17 - .L_16)
	.align		4
.L_16:
        /*0010*/ 	.word	index@(_Z8zeroinitPfii)
        /*0014*/ 	.word	0x00000000


	//----- nvinfo : EIATTR_REGCOUNT
	.align		4
.L_17:
        /*0018*/ 	.byte	0x04, 0x2f
        /*001a*/ 	.short	(.L_19 - .L_18)
	.align		4
.L_18:
        /*001c*/ 	.word	index@(_Z3kkpv)
        /*0020*/ 	.word	0x00000018


	//----- nvinfo : EIATTR_FRAME_SIZE
	.align		4
.L_19:
        /*0024*/ 	.byte	0x04, 0x11
        /*0026*/ 	.short	(.L_21 - .L_20)
	.align		4
.L_20:
        /*0028*/ 	.word	index@(_Z3kkpv)
        /*002c*/ 	.word	0x00000008


	//----- nvinfo : EIATTR_REGCOUNT
	.align		4
.L_21:
        /*0030*/ 	.byte	0x04, 0x2f
        /*0032*/ 	.short	(.L_23 - .L_22)
	.align		4
.L_22:
        /*0034*/ 	.word	index@(_Z7jisuan1PfS_S_S_ii)
        /*0038*/ 	.word	0x00000013


	//----- nvinfo : EIATTR_FRAME_SIZE
	.align		4
.L_23:
        /*003c*/ 	.byte	0x04, 0x11
        /*003e*/ 	.short	(.L_25 - .L_24)
	.align		4
.L_24:
        /*0040*/ 	.word	index@($__internal_2_$__cuda_sm3x_div_rn_noftz_f32_slowpath)
        /*0044*/ 	.word	0x00000000


	//----- nvinfo : EIATTR_FRAME_SIZE
	.align		4
.L_25:
        /*0048*/ 	.byte	0x04, 0x11
        /*004a*/ 	.short	(.L_27 - .L_26)
	.align		4
.L_26:
        /*004c*/ 	.word	index@(_Z7jisuan1PfS_S_S_ii)
        /*0050*/ 	.word	0x00000000


	//----- nvinfo : EIATTR_REGCOUNT
	.align		4
.L_27:
        /*0054*/ 	.byte	0x04, 0x2f
        /*0056*/ 	.short	(.L_29 - .L_28)
	.align		4
.L_28:
        /*0058*/ 	.word	index@(_Z7jisuan2PfS_S_S_ii)
        /*005c*/ 	.word	0x00000014


	//----- nvinfo : EIATTR_FRAME_SIZE
	.align		4
.L_29:
        /*0060*/ 	.byte	0x04, 0x11
        /*0062*/ 	.short	(.L_31 - .L_30)
	.align		4
.L_30:
        /*0064*/ 	.word	index@($__internal_1_$__cuda_sm3x_div_rn_noftz_f32_slowpath)
        /*0068*/ 	.word	0x00000000


	//----- nvinfo : EIATTR_FRAME_SIZE
	.align		4
.L_31:
        /*006c*/ 	.byte	0x04, 0x11
        /*006e*/ 	.short	(.L_33 - .L_32)
	.align		4
.L_32:
        /*0070*/ 	.word	index@(_Z7jisuan2PfS_S_S_ii)
        /*0074*/ 	.word	0x00000000


	//----- nvinfo : EIATTR_REGCOUNT
	.align		4
.L_33:
        /*0078*/ 	.byte	0x04, 0x2f
        /*007a*/ 	.short	(.L_35 - .L_34)
	.align		4
.L_34:
        /*007c*/ 	.word	index@(_Z3souiiiPfS_S_S_)
        /*0080*/ 	.word	0x00000010


	//----- nvinfo : EIATTR_FRAME_SIZE
	.align		4
.L_35:
        /*0084*/ 	.byte	0x04, 0x11
        /*0086*/ 	.short	(.L_37 - .L_36)
	.align		4
.L_36:
        /*0088*/ 	.word	index@($__internal_0_$__cuda_sm3x_div_rn_noftz_f32_slowpath)
        /*008c*/ 	.word	0x00000020


	//----- nvinfo : EIATTR_FRAME_SIZE
	.align		4
.L_37:
        /*0090*/ 	.byte	0x04, 0x11
        /*0092*/ 	.short	(.L_39 - .L_38)
	.align		4
.L_38:
        /*0094*/ 	.word	index@(_Z3souiiiPfS_S_S_)
        /*0098*/ 	.word	0x00000020


	//----- nvinfo : EIATTR_REGCOUNT
	.align		4
.L_39:
        /*009c*/ 	.byte	0x04, 0x2f
        /*009e*/ 	.short	(.L_41 - .L_40)
	.align		4
.L_40:
        /*00a0*/ 	.word	index@(_Z7jisuan3v)
        /*00a4*/ 	.word	0x00000018


	//----- nvinfo : EIATTR_FRAME_SIZE
	.align		4
.L_41:
        /*00a8*/ 	.byte	0x04, 0x11
        /*00aa*/ 	.short	(.L_43 - .L_42)
	.align		4
.L_42:
        /*00ac*/ 	.word	index@(_Z7jisuan3v)
        /*00b0*/ 	.word	0x00000008


	//----- nvinfo : EIATTR_REGCOUNT
	.align		4
.L_43:
        /*00b4*/ 	.byte	0x04, 0x2f
        /*00b6*/ 	.short	(.L_45 - .L_44)
	.align		4
.L_44:
        /*00b8*/ 	.word	index@(_Z6calkelPfii)
        /*00bc*/ 	.word	0x0000000a


	//----- nvinfo : EIATTR_FRAME_SIZE
	.align		4
.L_45:
        /*00c0*/ 	.byte	0x04, 0x11
        /*00c2*/ 	.short	(.L_47 - .L_46)
	.align		4
.L_46:
        /*00c4*/ 	.word	index@(_Z6calkelPfii)
        /*00c8*/ 	.word	0x00000000


	//----- nvinfo : EIATTR_MIN_STACK_SIZE
	.align		4
.L_47:
        /*00cc*/ 	.byte	0x04, 0x12
        /*00ce*/ 	.short	(.L_49 - .L_48)
	.align		4
.L_48:
        /*00d0*/ 	.word	index@(_Z6calkelPfii)
        /*00d4*/ 	.word	0x00000000


	//----- nvinfo : EIATTR_MIN_STACK_SIZE
	.align		4
.L_49:
        /*00d8*/ 	.byte	0x04, 0x12
        /*00da*/ 	.short	(.L_51 - .L_50)
	.align		4
.L_50:
        /*00dc*/ 	.word	index@(_Z7jisuan3v)
        /*00e0*/ 	.word	0x00000008


	//----- nvinfo : EIATTR_MIN_STACK_SIZE
	.align		4
.L_51:
        /*00e4*/ 	.byte	0x04, 0x12
        /*00e6*/ 	.short	(.L_53 - .L_52)
	.align		4
.L_52:
        /*00e8*/ 	.word	index@(_Z3souiiiPfS_S_S_)
        /*00ec*/ 	.word	0x00000020


	//----- nvinfo : EIATTR_MIN_STACK_SIZE
	.align		4
.L_53:
        /*00f0*/ 	.byte	0x04, 0x12
        /*00f2*/ 	.short	(.L_55 - .L_54)
	.align		4
.L_54:
        /*00f4*/ 	.word	index@(_Z7jisuan2PfS_S_S_ii)
        /*00f8*/ 	.word	0x00000000


	//----- nvinfo : EIATTR_MIN_STACK_SIZE
	.align		4
.L_55:
        /*00fc*/ 	.byte	0x04, 0x12
        /*00fe*/ 	.short	(.L_57 - .L_56)
	.align		4
.L_56:
        /*0100*/ 	.word	index@(_Z7jisuan1PfS_S_S_ii)
        /*0104*/ 	.word	0x00000000


	//----- nvinfo : EIATTR_MIN_STACK_SIZE
	.align		4
.L_57:
        /*0108*/ 	.byte	0x04, 0x12
        /*010a*/ 	.short	(.L_59 - .L_58)
	.align		4
.L_58:
        /*010c*/ 	.word	index@(_Z3kkpv)
        /*0110*/ 	.word	0x00000008


	//----- nvinfo : EIATTR_MIN_STACK_SIZE
	.align		4
.L_59:
        /*0114*/ 	.byte	0x04, 0x12
        /*0116*/ 	.short	(.L_61 - .L_60)
	.align		4
.L_60:
        /*0118*/ 	.word	index@(_Z8zeroinitPfii)
        /*011c*/ 	.word	0x00000000
.L_61:


//--------------------- .nv.compat                --------------------------
	.section	.nv.compat,"",@"SHT_CUDA_COMPAT_INFO"
	.align	4
        /*0000*/ 	.byte	0x02, 0x09, 0x00, 0x00, 0x02, 0x02, 0x01, 0x00, 0x02, 0x05, 0x05, 0x00, 0x03, 0x07, 0x01, 0x01
        /*0010*/ 	.byte	0x02, 0x03, 0x00, 0x00, 0x02, 0x06, 0x01, 0x00, 0x04, 0x0b, 0x08, 0x00, 0x01, 0x00, 0x00, 0x00
        /*0020*/ 	.byte	0x00, 0x00, 0x00, 0x00


//--------------------- .nv.info._Z6calkelPfii    --------------------------
	.section	.nv.info._Z6calkelPfii,"",@"SHT_CUDA_INFO"
	.sectionflags	@""
	.align	4


	//----- nvinfo : EIATTR_CUDA_API_VERSION
	.align		4
        /*0000*/ 	.byte	0x04, 0x37
        /*0002*/ 	.short	(.L_63 - .L_62)
.L_62:
        /*0004*/ 	.word	0x00000082


	//----- nvinfo : EIATTR_KPARAM_INFO
	.align		4
.L_63:
        /*0008*/ 	.byte	0x04, 0x17
        /*000a*/ 	.short	(.L_65 - .L_64)
.L_64:
        /*000c*/ 	.word	0x00000000
        /*0010*/ 	.short	0x0002
        /*0012*/ 	.short	0x000c
        /*0014*/ 	.byte	0x00, 0xf0, 0x11, 0x00


	//----- nvinfo : EIATTR_KPARAM_INFO
	.align		4
.L_65:
        /*0018*/ 	.byte	0x04, 0x17
        /*001a*/ 	.short	(.L_67 - .L_66)
.L_66:
        /*001c*/ 	.word	0x00000000
        /*0020*/ 	.short	0x0001
        /*0022*/ 	.short	0x0008
        /*0024*/ 	.byte	0x00, 0xf0, 0x11, 0x00


	//----- nvinfo : EIATTR_KPARAM_INFO
	.align		4
.L_67:
        /*0028*/ 	.byte	0x04, 0x17
        /*002a*/ 	.short	(.L_69 - .L_68)
.L_68:
        /*002c*/ 	.word	0x00000000
        /*0030*/ 	.short	0x0000
        /*0032*/ 	.short	0x0000
        /*0034*/ 	.byte	0x00, 0xf5, 0x21, 0x00


	//----- nvinfo : EIATTR_SPARSE_MMA_MASK
	.align		4
.L_69:
        /*0038*/ 	.byte	0x03, 0x50
        /*003a*/ 	.short	0x0000


	//----- nvinfo : EIATTR_MAXREG_COUNT
	.align		4
        /*003c*/ 	.byte	0x03, 0x1b
        /*003e*/ 	.short	0x00ff


	//----- nvinfo : EIATTR_MERCURY_ISA_VERSION
	.align		4
        /*0040*/ 	.byte	0x03, 0x5f
        /*0042*/ 	.short	0x0101


	//----- nvinfo : EIATTR_VRC_CTA_INIT_COUNT
	.align		4
        /*0044*/ 	.byte	0x02, 0x4a
	.zero		1
	.zero		1


	//----- nvinfo : EIATTR_EXIT_INSTR_OFFSETS
	.align		4
        /*0048*/ 	.byte	0x04, 0x1c
        /*004a*/ 	.short	(.L_71 - .L_70)


	//   ....[0]....
.L_70:
        /*004c*/ 	.word	0x000000f0


	//----- nvinfo : EIATTR_CBANK_PARAM_SIZE
	.align		4
.L_71:
        /*0050*/ 	.byte	0x03, 0x19
        /*0052*/ 	.short	0x0010


	//----- nvinfo : EIATTR_PARAM_CBANK
	.align		4
        /*0054*/ 	.byte	0x04, 0x0a
        /*0056*/ 	.short	(.L_73 - .L_72)
	.align		4
.L_72:
        /*0058*/ 	.word	index@(.nv.constant0._Z6calkelPfii)
        /*005c*/ 	.short	0x0380
        /*005e*/ 	.short	0x0010


	//----- nvinfo : EIATTR_SW_WAR
	.align		4
.L_73:
        /*0060*/ 	.byte	0x04, 0x36
        /*0062*/ 	.short	(.L_75 - .L_74)
.L_74:
        /*0064*/ 	.word	0x00000008
.L_75:


//--------------------- .nv.info._Z7jisuan3v      --------------------------
	.section	.nv.info._Z7jisuan3v,"",@"SHT_CUDA_INFO"
	.sectionflags	@""
	.align	4


	//----- nvinfo : EIATTR_CUDA_API_VERSION
	.align		4
        /*0000*/ 	.byte	0x04, 0x37
        /*0002*/ 	.short	(.L_77 - .L_76)
.L_76:
        /*0004*/ 	.word	0x00000082


	//----- nvinfo : EIATTR_SPARSE_MMA_MASK
	.align		4
.L_77:
        /*0008*/ 	.byte	0x03, 0x50
        /*000a*/ 	.short	0x0000


	//----- nvinfo : EIATTR_MAXREG_COUNT
	.align		4
        /*000c*/ 	.byte	0x03, 0x1b
        /*000e*/ 	.short	0x00ff


	//----- nvinfo : EIATTR_EXTERNS
	.align		4
        /*0010*/ 	.byte	0x04, 0x0f
        /*0012*/ 	.short	(.L_79 - .L_78)


	//   ....[0]....
	.align		4
.L_78:
        /*0014*/ 	.word	index@(vprintf)


	//----- nvinfo : EIATTR_MERCURY_ISA_VERSION
	.align		4
.L_79:
        /*0018*/ 	.byte	0x03, 0x5f
        /*001a*/ 	.short	0x0101


	//----- nvinfo : EIATTR_VRC_CTA_INIT_COUNT
	.align		4
        /*001c*/ 	.byte	0x02, 0x4a
	.zero		1
	.zero		1


	//----- nvinfo : EIATTR_SYSCALL_OFFSETS
	.align		4
        /*0020*/ 	.byte	0x04, 0x46
        /*0022*/ 	.short	(.L_81 - .L_80)


	//   ....[0]....
.L_80:
        /*0024*/ 	.word	0x00000110


	//   ....[1]....
        /*0028*/ 	.word	0x00000280


	//----- nvinfo : EIATTR_EXIT_INSTR_OFFSETS
	.align		4
.L_81:
        /*002c*/ 	.byte	0x04, 0x1c
        /*002e*/ 	.short	(.L_83 - .L_82)


	//   ....[0]....
.L_82:
        /*0030*/ 	.word	0x00000290


	//----- nvinfo : EIATTR_SW_WAR
	.align		4
.L_83:
        /*0034*/ 	.byte	0x04, 0x36
        /*0036*/ 	.short	(.L_85 - .L_84)
.L_84:
        /*0038*/ 	.word	0x00000008
.L_85:


//--------------------- .nv.info._Z3souiiiPfS_S_S_ --------------------------
	.section	.nv.info._Z3souiiiPfS_S_S_,"",@"SHT_CUDA_INFO"
	.sectionflags	@""
	.align	4


	//----- nvinfo : EIATTR_CUDA_API_VERSION
	.align		4
        /*0000*/ 	.byte	0x04, 0x37
        /*0002*/ 	.short	(.L_87 - .L_86)
.L_86:
        /*0004*/ 	.word	0x00000082


	//----- nvinfo : EIATTR_KPARAM_INFO
	.align		4
.L_87:
        /*0008*/ 	.byte	0x04, 0x17
        /*000a*/ 	.short	(.L_89 - .L_88)
.L_88:
        /*000c*/ 	.word	0x00000000
        /*0010*/ 	.short	0x0006
        /*0012*/ 	.short	0x0028
        /*0014*/ 	.byte	0x00, 0xf5, 0x21, 0x00


	//----- nvinfo : EIATTR_KPARAM_INFO
	.align		4
.L_89:
        /*0018*/ 	.byte	0x04, 0x17
        /*001a*/ 	.short	(.L_91 - .L_90)
.L_90:
        /*001c*/ 	.word	0x00000000
        /*0020*/ 	.short	0x0005
        /*0022*/ 	.short	0x0020
        /*0024*/ 	.byte	0x00, 0xf5, 0x21, 0x00


	//----- nvinfo : EIATTR_KPARAM_INFO
	.align		4
.L_91:
        /*0028*/ 	.byte	0x04, 0x17
        /*002a*/ 	.short	(.L_93 - .L_92)
.L_92:
        /*002c*/ 	.word	0x00000000
        /*0030*/ 	.short	0x0004
        /*0032*/ 	.short	0x0018
        /*0034*/ 	.byte	0x00, 0xf5, 0x21, 0x00


	//----- nvinfo : EIATTR_KPARAM_INFO
	.align		4
.L_93:
        /*0038*/ 	.byte	0x04, 0x17
        /*003a*/ 	.short	(.L_95 - .L_94)
.L_94:
        /*003c*/ 	.word	0x00000000
        /*0040*/ 	.short	0x0003
        /*0042*/ 	.short	0x0010
        /*0044*/ 	.byte	0x00, 0xf5, 0x21, 0x00


	//----- nvinfo : EIATTR_KPARAM_INFO
	.align		4
.L_95:
        /*0048*/ 	.byte	0x04, 0x17
        /*004a*/ 	.short	(.L_97 - .L_96)
.L_96:
        /*004c*/ 	.word	0x00000000
        /*0050*/ 	.short	0x0002
        /*0052*/ 	.short	0x0008
        /*0054*/ 	.byte	0x00, 0xf0, 0x11, 0x00


	//----- nvinfo : EIATTR_KPARAM_INFO
	.align		4
.L_97:
        /*0058*/ 	.byte	0x04, 0x17
        /*005a*/ 	.short	(.L_99 - .L_98)
.L_98:
        /*005c*/ 	.word	0x00000000
        /*0060*/ 	.short	0x0001
        /*0062*/ 	.short	0x0004
        /*0064*/ 	.byte	0x00, 0xf0, 0x11, 0x00


	//----- nvinfo : EIATTR_KPARAM_INFO
	.align		4
.L_99:
        /*0068*/ 	.byte	0x04, 0x17
        /*006a*/ 	.short	(.L_101 - .L_100)
.L_100:
        /*006c*/ 	.word	0x00000000
        /*0070*/ 	.short	0x0000
        /*0072*/ 	.short	0x0000
        /*0074*/ 	.byte	0x00, 0xf0, 0x11, 0x00


	//----- nvinfo : EIATTR_SPARSE_MMA_MASK
	.align		4
.L_101:
        /*0078*/ 	.byte	0x03, 0x50
        /*007a*/ 	.short	0x0000


	//----- nvinfo : EIATTR_MAXREG_COUNT
	.align		4
        /*007c*/ 	.byte	0x03, 0x1b
        /*007e*/ 	.short	0x00ff


	//----- nvinfo : EIATTR_MERCURY_ISA_VERSION
	.align		4
        /*0080*/ 	.byte	0x03, 0x5f
        /*0082*/ 	.short	0x0101


	//----- nvinfo : EIATTR_VRC_CTA_INIT_COUNT
	.align		4
        /*0084*/ 	.byte	0x02, 0x4a
	.zero		1
	.zero		1


	//----- nvinfo : EIATTR_EXIT_INSTR_OFFSETS
	.align		4
        /*0088*/ 	.byte	0x04, 0x1c
        /*008a*/ 	.short	(.L_103 - .L_102)


	//   ....[0]....
.L_102:
        /*008c*/ 	.word	0x000006d0


	//----- nvinfo : EIATTR_CRS_STACK_SIZE
	.align		4
.L_103:
        /*0090*/ 	.byte	0x04, 0x1e
        /*0092*/ 	.short	(.L_105 - .L_104)
.L_104:
        /*0094*/ 	.word	0x00000000


	//----- nvinfo : EIATTR_CBANK_PARAM_SIZE
	.align		4
.L_105:
        /*0098*/ 	.byte	0x03, 0x19
        /*009a*/ 	.short	0x0030


	//----- nvinfo : EIATTR_PARAM_CBANK
	.align		4
        /*009c*/ 	.byte	0x04, 0x0a
        /*009e*/ 	.short	(.L_107 - .L_106)
	.align		4
.L_106:
        /*00a0*/ 	.word	index@(.nv.constant0._Z3souiiiPfS_S_S_)
        /*00a4*/ 	.short	0x0380
        /*00a6*/ 	.short	0x0030


	//----- nvinfo : EIATTR_SW_WAR
	.align		4
.L_107:
        /*00a8*/ 	.byte	0x04, 0x36
        /*00aa*/ 	.short	(.L_109 - .L_108)
.L_108:
        /*00ac*/ 	.word	0x00000008
.L_109:


//--------------------- .nv.info._Z7jisuan2PfS_S_S_ii --------------------------
	.section	.nv.info._Z7jisuan2PfS_S_S_ii,"",@"SHT_CUDA_INFO"
	.sectionflags	@""
	.align	4


	//----- nvinfo : EIATTR_CUDA_API_VERSION
	.align		4
        /*0000*/ 	.byte	0x04, 0x37
        /*0002*/ 	.short	(.L_111 - .L_110)
.L_110:
        /*0004*/ 	.word	0x00000082


	//----- nvinfo : EIATTR_KPARAM_INFO
	.align		4
.L_111:
        /*0008*/ 	.byte	0x04, 0x17
        /*000a*/ 	.short	(.L_113 - .L_112)
.L_112:
        /*000c*/ 	.word	0x00000000
        /*0010*/ 	.short	0x0005
        /*0012*/ 	.short	0x0024
        /*0014*/ 	.byte	0x00, 0xf0, 0x11, 0x00


	//----- nvinfo : EIATTR_KPARAM_INFO
	.align		4
.L_113:
        /*0018*/ 	.byte	0x04, 0x17
        /*001a*/ 	.short	(.L_115 - .L_114)
.L_114:
        /*001c*/ 	.word	0x00000000
        /*0020*/ 	.short	0x0004
        /*0022*/ 	.short	0x0020
        /*0024*/ 	.byte	0x00, 0xf0, 0x11, 0x00


	//----- nvinfo : EIATTR_KPARAM_INFO
	.align		4
.L_115:
        /*0028*/ 	.byte	0x04, 0x17
        /*002a*/ 	.short	(.L_117 - .L_116)
.L_116:
        /*002c*/ 	.word	0x00000000
        /*0030*/ 	.short	0x0003
        /*0032*/ 	.short	0x0018
        /*0034*/ 	.byte	0x00, 0xf5, 0x21, 0x00


	//----- nvinfo : EIATTR_KPARAM_INFO
	.align		4
.L_117:
        /*0038*/ 	.byte	0x04, 0x17
        /*003a*/ 	.short	(.L_119 - .L_118)
.L_118:
        /*003c*/ 	.word	0x00000000
        /*0040*/ 	.short	0x0002
        /*0042*/ 	.short	0x0010
        /*0044*/ 	.byte	0x00, 0xf5, 0x21, 0x00


	//----- nvinfo : EIATTR_KPARAM_INFO
	.align		4
.L_119:
        /*0048*/ 	.byte	0x04, 0x17
        /*004a*/ 	.short	(.L_121 - .L_120)
.L_120:
        /*004c*/ 	.word	0x00000000
        /*0050*/ 	.short	0x0001
        /*0052*/ 	.short	0x0008
        /*0054*/ 	.byte	0x00, 0xf5, 0x21, 0x00


	//----- nvinfo : EIATTR_KPARAM_INFO
	.align		4
.L_121:
        /*0058*/ 	.byte	0x04, 0x17
        /*005a*/ 	.short	(.L_123 - .L_122)
.L_122:
        /*005c*/ 	.word	0x00000000
        /*0060*/ 	.short	0x0000
        /*0062*/ 	.short	0x0000
        /*0064*/ 	.byte	0x00, 0xf5, 0x21, 0x00


	//----- nvinfo : EIATTR_SPARSE_MMA_MASK
	.align		4
.L_123:
        /*0068*/ 	.byte	0x03, 0x50
        /*006a*/ 	.short	0x0000


	//----- nvinfo : EIATTR_MAXREG_COUNT
	.align		4
        /*006c*/ 	.byte	0x03, 0x1b
        /*006e*/ 	.short	0x00ff


	//----- nvinfo : EIATTR_MERCURY_ISA_VERSION
	.align		4
        /*0070*/ 	.byte	0x03, 0x5f
        /*0072*/ 	.short	0x0101


	//----- nvinfo : EIATTR_VRC_CTA_INIT_COUNT
	.align		4
        /*0074*/ 	.byte	0x02, 0x4a
	.zero		1
	.zero		1


	//----- nvinfo : EIATTR_EXIT_INSTR_OFFSETS
	.align		4
        /*0078*/ 	.byte	0x04, 0x1c
        /*007a*/ 	.short	(.L_125 - .L_124)


	//   ....[0]....
.L_124:
        /*007c*/ 	.word	0x00000310


	//----- nvinfo : EIATTR_CRS_STACK_SIZE
	.align		4
.L_125:
        /*0080*/ 	.byte	0x04, 0x1e
        /*0082*/ 	.short	(.L_127 - .L_126)
.L_126:
        /*0084*/ 	.word	0x00000000


	//----- nvinfo : EIATTR_CBANK_PARAM_SIZE
	.align		4
.L_127:
        /*0088*/ 	.byte	0x03, 0x19
        /*008a*/ 	.short	0x0028


	//----- nvinfo : EIATTR_PARAM_CBANK
	.align		4
        /*008c*/ 	.byte	0x04, 0x0a
        /*008e*/ 	.short	(.L_129 - .L_128)
	.align		4
.L_128:
        /*0090*/ 	.word	index@(.nv.constant0._Z7jisuan2PfS_S_S_ii)
        /*0094*/ 	.short	0x0380
        /*0096*/ 	.short	0x0028


	//----- nvinfo : EIATTR_SW_WAR
	.align		4
.L_129:
        /*0098*/ 	.byte	0x04, 0x36
        /*009a*/ 	.short	(.L_131 - .L_130)
.L_130:
        /*009c*/ 	.word	0x00000008
.L_131:


//--------------------- .nv.info._Z7jisuan1PfS_S_S_ii --------------------------
	.section	.nv.info._Z7jisuan1PfS_S_S_ii,"",@"SHT_CUDA_INFO"
	.sectionflags	@""
	.align	4


	//----- nvinfo : EIATTR_CUDA_API_VERSION
	.align		4
        /*0000*/ 	.byte	0x04, 0x37
        /*0002*/ 	.short	(.L_133 - .L_132)
.L_132:
        /*0004*/ 	.word	0x00000082


	//----- nvinfo : EIATTR_KPARAM_INFO
	.align		4
.L_133:
        /*0008*/ 	.byte	0x04, 0x17
        /*000a*/ 	.short	(.L_135 - .L_134)
.L_134:
        /*000c*/ 	.word	0x00000000
        /*0010*/ 	.short	0x0005
        /*0012*/ 	.short	0x0024
        /*0014*/ 	.byte	0x00, 0xf0, 0x11, 0x00


	//----- nvinfo : EIATTR_KPARAM_INFO
	.align		4
.L_135:
        /*0018*/ 	.byte	0x04, 0x17
        /*001a*/ 	.short	(.L_137 - .L_136)
.L_136:
        /*001c*/ 	.word	0x00000000
        /*0020*/ 	.short	0x0004
        /*0022*/ 	.short	0x0020
        /*0024*/ 	.byte	0x00, 0xf0, 0x11, 0x00


	//----- nvinfo : EIATTR_KPARAM_INFO
	.align		4
.L_137:
        /*0028*/ 	.byte	0x04, 0x17
        /*002a*/ 	.short	(.L_139 - .L_138)
.L_138:
        /*002c*/ 	.word	0x00000000
        /*0030*/ 	.short	0x0003
        /*0032*/ 	.short	0x0018
        /*0034*/ 	.byte	0x00, 0xf5, 0x21, 0x00


	//----- nvinfo : EIATTR_KPARAM_INFO
	.align		4
.L_139:
        /*0038*/ 	.byte	0x04, 0x17
        /*003a*/ 	.short	(.L_141 - .L_140)
.L_140:
        /*003c*/ 	.word	0x00000000
        /*0040*/ 	.short	0x0002
        /*0042*/ 	.short	0x0010
        /*0044*/ 	.byte	0x00, 0xf5, 0x21, 0x00


	//----- nvinfo : EIATTR_KPARAM_INFO
	.align		4
.L_141:
        /*0048*/ 	.byte	0x04, 0x17
        /*004a*/ 	.short	(.L_143 - .L_142)
.L_142:
        /*004c*/ 	.word	0x00000000
        /*0050*/ 	.short	0x0001
        /*0052*/ 	.short	0x0008
        /*0054*/ 	.byte	0x00, 0xf5, 0x21, 0x00


	//----- nvinfo : EIATTR_KPARAM_INFO
	.align		4
.L_143:
        /*0058*/ 	.byte	0x04, 0x17
        /*005a*/ 	.short	(.L_145 - .L_144)
.L_144:
        /*005c*/ 	.word	0x00000000
        /*0060*/ 	.short	0x0000
        /*0062*/ 	.short	0x0000
        /*0064*/ 	.byte	0x00, 0xf5, 0x21, 0x00


	//----- nvinfo : EIATTR_SPARSE_MMA_MASK
	.align		4
.L_145:
        /*0068*/ 	.byte	0x03, 0x50
        /*006a*/ 	.short	0x0000


	//----- nvinfo : EIATTR_MAXREG_COUNT
	.align		4
        /*006c*/ 	.byte	0x03, 0x1b
        /*006e*/ 	.short	0x00ff


	//----- nvinfo : EIATTR_MERCURY_ISA_VERSION
	.align		4
        /*0070*/ 	.byte	0x03, 0x5f
        /*0072*/ 	.short	0x0101


	//----- nvinfo : EIATTR_VRC_CTA_INIT_COUNT
	.align		4
        /*0074*/ 	.byte	0x02, 0x4a
	.zero		1
	.zero		1


	//----- nvinfo : EIATTR_EXIT_INSTR_OFFSETS
	.align		4
        /*0078*/ 	.byte	0x04, 0x1c
        /*007a*/ 	.short	(.L_147 - .L_146)


	//   ....[0]....
.L_146:
        /*007c*/ 	.word	0x00000600


	//----- nvinfo : EIATTR_CRS_STACK_SIZE
	.align		4
.L_147:
        /*0080*/ 	.byte	0x04, 0x1e
        /*0082*/ 	.short	(.L_149 - .L_148)
.L_148:
        /*0084*/ 	.word	0x00000000


	//----- nvinfo : EIATTR_CBANK_PARAM_SIZE
	.align		4
.L_149:
        /*0088*/ 	.byte	0x03, 0x19
        /*008a*/ 	.short	0x0028


	//----- nvinfo : EIATTR_PARAM_CBANK
	.align		4
        /*008c*/ 	.byte	0x04, 0x0a
        /*008e*/ 	.short	(.L_151 - .L_150)
	.align		4
.L_150:
        /*0090*/ 	.word	index@(.nv.constant0._Z7jisuan1PfS_S_S_ii)
        /*0094*/ 	.short	0x0380
        /*0096*/ 	.short	0x0028


	//----- nvinfo : EIATTR_SW_WAR
	.align		4
.L_151:
        /*0098*/ 	.byte	0x04, 0x36
        /*009a*/ 	.short	(.L_153 - .L_152)
.L_152:
        /*009c*/ 	.word	0x00000008
.L_153:


//--------------------- .nv.info._Z3kkpv          --------------------------
	.section	.nv.info._Z3kkpv,"",@"SHT_CUDA_INFO"
	.sectionflags	@""
	.align	4


	//----- nvinfo : EIATTR_CUDA_API_VERSION
	.align		4
        /*0000*/ 	.byte	0x04, 0x37
        /*0002*/ 	.short	(.L_155 - .L_154)
.L_154:
        /*0004*/ 	.word	0x00000082


	//----- nvinfo : EIATTR_SPARSE_MMA_MASK
	.align		4
.L_155:
        /*0008*/ 	.byte	0x03, 0x50
        /*000a*/ 	.short	0x0000


	//----- nvinfo : EIATTR_MAXREG_COUNT
	.align		4
        /*000c*/ 	.byte	0x03, 0x1b
        /*000e*/ 	.short	0x00ff


	//----- nvinfo : EIATTR_EXTERNS
	.align		4
        /*0010*/ 	.byte	0x04, 0x0f
        /*0012*/ 	.short	(.L_157 - .L_156)


	//   ....[0]....
	.align		4
.L_156:
        /*0014*/ 	.word	index@(vprintf)


	//----- nvinfo : EIATTR_MERCURY_ISA_VERSION
	.align		4
.L_157:
        /*0018*/ 	.byte	0x03, 0x5f
        /*001a*/ 	.short	0x0101


	//----- nvinfo : EIATTR_VRC_CTA_INIT_COUNT
	.align		4
        /*001c*/ 	.byte	0x02, 0x4a
	.zero		1
	.zero		1


	//----- nvinfo : EIATTR_SYSCALL_OFFSETS
	.align		4
        /*0020*/ 	.byte	0x04, 0x46
        /*0022*/ 	.short	(.L_159 - .L_158)


	//   ....[0]....
.L_158:
        /*0024*/ 	.word	0x000000f0


	//----- nvinfo : EIATTR_EXIT_INSTR_OFFSETS
	.align		4
.L_159:
        /*0028*/ 	.byte	0x04, 0x1c
        /*002a*/ 	.short	(.L_161 - .L_160)


	//   ....[0]....
.L_160:
        /*002c*/ 	.word	0x00000100


	//----- nvinfo : EIATTR_SW_WAR
	.align		4
.L_161:
        /*0030*/ 	.byte	0x04, 0x36
        /*0032*/ 	.short	(.L_163 - .L_162)
.L_162:
        /*0034*/ 	.word	0x00000008
.L_163:


//--------------------- .nv.info._Z8zeroinitPfii  --------------------------
	.section	.nv.info._Z8zeroinitPfii,"",@"SHT_CUDA_INFO"
	.sectionflags	@""
	.align	4


	//----- nvinfo : EIATTR_CUDA_API_VERSION
	.align		4
        /*0000*/ 	.byte	0x04, 0x37
        /*0002*/ 	.short	(.L_165 - .L_164)
.L_164:
        /*0004*/ 	.word	0x00000082


	//----- nvinfo : EIATTR_KPARAM_INFO
	.align		4
.L_165:
        /*0008*/ 	.byte	0x04, 0x17
        /*000a*/ 	.short	(.L_167 - .L_166)
.L_166:
        /*000c*/ 	.word	0x00000000
        /*0010*/ 	.short	0x0002
        /*0012*/ 	.short	0x000c
        /*0014*/ 	.byte	0x00, 0xf0, 0x11, 0x00


	//----- nvinfo : EIATTR_KPARAM_INFO
	.align		4
.L_167:
        /*0018*/ 	.byte	0x04, 0x17
        /*001a*/ 	.short	(.L_169 - .L_168)
.L_168:
        /*001c*/ 	.word	0x00000000
        /*0020*/ 	.short	0x0001
        /*0022*/ 	.short	0x0008
        /*0024*/ 	.byte	0x00, 0xf0, 0x11, 0x00


	//----- nvinfo : EIATTR_KPARAM_INFO
	.align		4
.L_169:
        /*0028*/ 	.byte	0x04, 0x17
        /*002a*/ 	.short	(.L_171 - .L_170)
.L_170:
        /*002c*/ 	.word	0x00000000
        /*0030*/ 	.short	0x0000
        /*0032*/ 	.short	0x0000
        /*0034*/ 	.byte	0x00, 0xf5, 0x21, 0x00


	//----- nvinfo : EIATTR_SPARSE_MMA_MASK
	.align		4
.L_171:
        /*0038*/ 	.byte	0x03, 0x50
        /*003a*/ 	.short	0x0000


	//----- nvinfo : EIATTR_MAXREG_COUNT
	.align		4
        /*003c*/ 	.byte	0x03, 0x1b
        /*003e*/ 	.short	0x00ff


	//----- nvinfo : EIATTR_MERCURY_ISA_VERSION
	.align		4
        /*0040*/ 	.byte	0x03, 0x5f
        /*0042*/ 	.short	0x0101


	//----- nvinfo : EIATTR_VRC_CTA_INIT_COUNT
	.align		4
        /*0044*/ 	.byte	0x02, 0x4a
	.zero		1
	.zero		1


	//----- nvinfo : EIATTR_EXIT_INSTR_OFFSETS
	.align		4
        /*0048*/ 	.byte	0x04, 0x1c
        /*004a*/ 	.short	(.L_173 - .L_172)


	//   ....[0]....
.L_172:
        /*004c*/ 	.word	0x000000a0


	//----- nvinfo : EIATTR_CBANK_PARAM_SIZE
	.align		4
.L_173:
        /*0050*/ 	.byte	0x03, 0x19
        /*0052*/ 	.short	0x0010


	//----- nvinfo : EIATTR_PARAM_CBANK
	.align		4
        /*0054*/ 	.byte	0x04, 0x0a
        /*0056*/ 	.short	(.L_175 - .L_174)
	.align		4
.L_174:
        /*0058*/ 	.word	index@(.nv.constant0._Z8zeroinitPfii)
        /*005c*/ 	.short	0x0380
        /*005e*/ 	.short	0x0010


	//----- nvinfo : EIATTR_SW_WAR
	.align		4
.L_175:
        /*0060*/ 	.byte	0x04, 0x36
        /*0062*/ 	.short	(.L_177 - .L_176)
.L_176:
        /*0064*/ 	.word	0x00000008
.L_177:


//--------------------- .nv.callgraph             --------------------------
	.section	.nv.callgraph,"",@"SHT_CUDA_CALLGRAPH"
	.align	4
	.sectionentsize	8
	.align		4
        /*0000*/ 	.word	0x00000000
	.align		4
        /*0004*/ 	.word	0xffffffff
	.align		4
        /*0008*/ 	.word	index@(_Z7jisuan3v)
	.align		4
        /*000c*/ 	.word	index@(vprintf)
	.align		4
        /*0010*/ 	.word	index@(_Z3kkpv)
	.align		4
        /*0014*/ 	.word	index@(vprintf)
	.align		4
        /*0018*/ 	.word	0x00000000
	.align		4
        /*001c*/ 	.word	0xfffffffe
	.align		4
        /*0020*/ 	.word	0x00000000
	.align		4
        /*0024*/ 	.word	0xfffffffd
	.align		4
        /*0028*/ 	.word	0x00000000
	.align		4
        /*002c*/ 	.word	0xfffffffc


//--------------------- .nv.constant4             --------------------------
	.section	.nv.constant4,"a",@progbits
	.align	8
	.align		8
.nv.constant4:
        /*0000*/ 	.dword	p0
	.align		8
        /*0008*/ 	.dword	p1
	.align		8
        /*0010*/ 	.dword	vx1
	.align		8
        /*0018*/ 	.dword	vz1
	.align		8
        /*0020*/ 	.dword	z0
	.align		8
        /*0028*/ 	.dword	xin
	.align		8
        /*0030*/ 	.dword	yin
	.align		8
        /*0038*/ 	.dword	size
	.align		8
        /*0040*/ 	.dword	m
	.align		8
        /*0048*/ 	.dword	$str
	.align		8
        /*0050*/ 	.dword	$str$1
	.align		8
        /*0058*/ 	.dword	$str$2
	.align		8
        /*0060*/ 	.dword	$str$3
	.align		8
        /*0068*/ 	.dword	__cudart_i2opi_f
	.align		8
        /*0070*/ 	.dword	vprintf


//--------------------- .text._Z6calkelPfii       --------------------------
	.section	.text._Z6calkelPfii,"ax",@progbits
	.align	128
        .global         _Z6calkelPfii
        .type           _Z6calkelPfii,@function
        .size           _Z6calkelPfii,(.L_x_56 - _Z6calkelPfii)
        .other          _Z6calkelPfii,@"STO_CUDA_ENTRY STV_DEFAULT"
_Z6calkelPfii:
.text._Z6calkelPfii:
[----:B------:R-:W-:Y:S01]  /*0000*/  LDC R1, c[0x0][0x37c] ;  /* 0x0000df00ff017b82 */ /* 0x000fe20000000800 */
[----:B------:R-:W0:Y:S07]  /*0010*/  S2R R5, SR_TID.X ;  /* 0x0000000000057919 */ /* 0x000e2e0000002100 */
[----:B------:R-:W0:Y:S01]  /*0020*/  S2UR UR6, SR_CTAID.X ;  /* 0x00000000000679c3 */ /* 0x000e220000002500 */
[----:B------:R-:W1:Y:S07]  /*0030*/  LDCU.64 UR4, c[0x0][0x358] ;  /* 0x00006b00ff0477ac */ /* 0x000e6e0008000a00 */
[----:B------:R-:W2:Y:S08]  /*0040*/  LDC.64 R6, c[0x0][0x388] ;  /* 0x0000e200ff067b82 */ /* 0x000eb00000000a00 */
[----:B------:R-:W3:Y:S01]  /*0050*/  LDC.64 R2, c[0x0][0x380] ;  /* 0x0000e000ff027b82 */ /* 0x000ee20000000a00 */
[C---:B0-----:R-:W-:Y:S01]  /*0060*/  IADD3 R0, PT, PT, R5.reuse, UR6, RZ ;  /* 0x0000000605007c10 */ /* 0x041fe2000fffe0ff */
[C---:B--2---:R-:W-:Y:S01]  /*0070*/  IMAD R6, R5.reuse, R6, RZ ;  /* 0x0000000605067224 */ /* 0x044fe200078e02ff */
[----:B------:R-:W-:-:S02]  /*0080*/  IADD3 R4, PT, PT, R5, -UR6, RZ ;  /* 0x8000000605047c10 */ /* 0x000fc4000fffe0ff */
[----:B------:R-:W-:Y:S01]  /*0090*/  I2FP.F32.U32 R0, R0 ;  /* 0x0000000000007245 */ /* 0x000fe20000201000 */
[----:B------:R-:W-:Y:S01]  /*00a0*/  IMAD R7, R7, UR6, R6 ;  /* 0x0000000607077c24 */ /* 0x000fe2000f8e0206 */
[----:B------:R-:W-:-:S03]  /*00b0*/  I2FP.F32.S32 R5, R4 ;  /* 0x0000000400057245 */ /* 0x000fc60000201400 */
[----:B---3--:R-:W-:-:S04]  /*00c0*/  IMAD.WIDE R2, R7, 0x4, R2 ;  /* 0x0000000407027825 */ /* 0x008fc800078e0202 */
[----:B------:R-:W-:-:S05]  /*00d0*/  FMUL R5, R0, R5 ;  /* 0x0000000500057220 */ /* 0x000fca0000400000 */
[----:B-1----:R-:W-:Y:S01]  /*00e0*/  STG.E desc[UR4][R2.64], R5 ;  /* 0x0000000502007986 */ /* 0x002fe2000c101904 */
[----:B------:R-:W-:Y:S05]  /*00f0*/  EXIT ;  /* 0x000000000000794d */ /* 0x000fea0003800000 */
.L_x_0:
[----:B------:R-:W-:-:S00]  /*0100*/  BRA `(.L_x_0) ;  /* 0xfffffffc00fc7947 */ /* 0x000fc0000383ffff */
[----:B------:R-:W-:-:S00]  /*0110*/  NOP ;  /* 0x0000000000007918 */ /* 0x000fc00000000000 */
        /* <DEDUP_REMOVED lines=14> */
.L_x_56:


//--------------------- .text._Z7jisuan3v         --------------------------
	.section	.text._Z7jisuan3v,"ax",@progbits
	.align	128
        .global         _Z7jisuan3v
        .type           _Z7jisuan3v,@function
        .size           _Z7jisuan3v,(.L_x_57 - _Z7jisuan3v)
        .other          _Z7jisuan3v,@"STO_CUDA_ENTRY STV_DEFAULT"
_Z7jisuan3v:
.text._Z7jisuan3v:
[----:B------:R-:W0:Y:S08]  /*0000*/  LDC R1, c[0x0][0x37c] ;  /* 0x0000df00ff017b82 */ /* 0x000e300000000800 */
[----:B------:R-:W1:Y:S01]  /*0010*/  LDC.64 R10, c[0x4][0x58] ;  /* 0x01001600ff0a7b82 */ /* 0x000e620000000a00 */
[----:B------:R-:W2:Y:S01]  /*0020*/  LDCU UR4, c[0x0][0x2f8] ;  /* 0x00005f00ff0477ac */ /* 0x000ea20008000800 */
[----:B0-----:R-:W-:Y:S01]  /*0030*/  VIADD R1, R1, 0xfffffff8 ;  /* 0xfffffff801017836 */ /* 0x001fe20000000000 */
[----:B------:R-:W-:Y:S01]  /*0040*/  MOV R2, 0x70 ;  /* 0x0000007000027802 */ /* 0x000fe20000000f00 */
[----:B------:R-:W0:Y:S04]  /*0050*/  LDCU UR5, c[0x0][0x2fc] ;  /* 0x00005f80ff0577ac */ /* 0x000e280008000800 */
[----:B------:R3:W4:Y:S01]  /*0060*/  LDC.64 R8, c[0x4][R2] ;  /* 0x0100000002087b82 */ /* 0x0007220000000a00 */
[----:B------:R-:W5:Y:S01]  /*0070*/  LDCU.64 UR6, c[0x4][0x50] ;  /* 0x01000a00ff0677ac */ /* 0x000f620008000a00 */
[----:B------:R-:W3:Y:S01]  /*0080*/  LDCU.64 UR36, c[0x0][0x358] ;  /* 0x00006b00ff2477ac */ /* 0x000ee20008000a00 */
[----:B--2---:R-:W-:-:S04]  /*0090*/  IADD3 R17, P0, PT, R1, UR4, RZ ;  /* 0x0000000401117c10 */ /* 0x004fc8000ff1e0ff */
[----:B0-----:R-:W-:Y:S01]  /*00a0*/  IADD3.X R16, PT, PT, RZ, UR5, RZ, P0, !PT ;  /* 0x00000005ff107c10 */ /* 0x001fe200087fe4ff */
[----:B-1----:R0:W-:Y:S01]  /*00b0*/  STL.64 [R1], R10 ;  /* 0x0000000a01007387 */ /* 0x0021e20000100a00 */
[----:B------:R-:W-:Y:S02]  /*00c0*/  IMAD.MOV.U32 R6, RZ, RZ, R17 ;  /* 0x000000ffff067224 */ /* 0x000fe400078e0011 */
[----:B-----5:R-:W-:Y:S01]  /*00d0*/  IMAD.U32 R4, RZ, RZ, UR6 ;  /* 0x00000006ff047e24 */ /* 0x020fe2000f8e00ff */
[----:B------:R-:W-:Y:S02]  /*00e0*/  MOV R5, UR7 ;  /* 0x0000000700057c02 */ /* 0x000fe40008000f00 */
[----:B---3--:R-:W-:-:S07]  /*00f0*/  MOV R7, R16 ;  /* 0x0000001000077202 */ /* 0x008fce0000000f00 */
[----:B------:R-:W-:-:S07]  /*0100*/  LEPC R20, `(.L_x_1) ;  /* 0x000000001014794e */ /* 0x000fce0000000000 */
[----:B0---4-:R-:W-:Y:S05]  /*0110*/  CALL.ABS.NOINC R8 ;  /* 0x0000000008007343 */ /* 0x011fea0003c00000 */
.L_x_1:
[----:B------:R-:W0:Y:S08]  /*0120*/  LDC.64 R12, c[0x4][0x28] ;  /* 0x01000a00ff0c7b82 */ /* 0x000e300000000a00 */
[----:B------:R-:W1:Y:S08]  /*0130*/  LDC.64 R6, c[0x4][0x30] ;  /* 0x01000c00ff067b82 */ /* 0x000e700000000a00 */
[----:B------:R-:W2:Y:S01]  /*0140*/  LDC.64 R4, c[0x4][0x10] ;  /* 0x01000400ff047b82 */ /* 0x000ea20000000a00 */
[----:B0-----:R-:W3:Y:S04]  /*0150*/  LDG.E R12, desc[UR36][R12.64] ;  /* 0x000000240c0c7981 */ /* 0x001ee8000c1e1900 */
[----:B-1----:R-:W4:Y:S04]  /*0160*/  LDG.E R6, desc[UR36][R6.64] ;  /* 0x0000002406067981 */ /* 0x002f28000c1e1900 */
[----:B--2---:R-:W2:Y:S01]  /*0170*/  LDG.E.64 R4, desc[UR36][R4.64] ;  /* 0x0000002404047981 */ /* 0x004ea2000c1e1b00 */
[----:B------:R-:W4:Y:S01]  /*0180*/  S2UR UR4, SR_CTAID.X ;  /* 0x00000000000479c3 */ /* 0x000f220000002500 */
[----:B------:R-:W3:Y:S02]  /*0190*/  S2R R3, SR_TID.X ;  /* 0x0000000000037919 */ /* 0x000ee40000002100 */
[----:B---3--:R-:W-:-:S02]  /*01a0*/  IMAD R3, R12, R3, R12 ;  /* 0x000000030c037224 */ /* 0x008fc400078e020c */
[----:B----4-:R-:W-:Y:S01]  /*01b0*/  IMAD R0, R6, UR4, R6 ;  /* 0x0000000406007c24 */ /* 0x010fe2000f8e0206 */
[----:B------:R-:W0:Y:S03]  /*01c0*/  LDCU.64 UR4, c[0x4][0x60] ;  /* 0x01000c00ff0477ac */ /* 0x000e260008000a00 */
[----:B------:R-:W-:-:S04]  /*01d0*/  IMAD.IADD R3, R0, 0x1, R3 ;  /* 0x0000000100037824 */ /* 0x000fc800078e0203 */
[----:B--2---:R-:W-:-:S06]  /*01e0*/  IMAD.WIDE R8, R3, 0x4, R4 ;  /* 0x0000000403087825 */ /* 0x004fcc00078e0204 */
[----:B------:R-:W2:Y:S01]  /*01f0*/  LD.E R8, desc[UR36][R8.64] ;  /* 0x0000002408087980 */ /* 0x000ea2000c101900 */
[----:B------:R-:W1:Y:S01]  /*0200*/  LDC.64 R2, c[0x4][R2] ;  /* 0x0100000002027b82 */ /* 0x000e620000000a00 */
[----:B------:R-:W-:Y:S01]  /*0210*/  MOV R6, R17 ;  /* 0x0000001100067202 */ /* 0x000fe20000000f00 */
[----:B------:R-:W-:Y:S01]  /*0220*/  IMAD.MOV.U32 R7, RZ, RZ, R16 ;  /* 0x000000ffff077224 */ /* 0x000fe200078e0010 */
[----:B0-----:R-:W-:Y:S01]  /*0230*/  MOV R4, UR4 ;  /* 0x0000000400047c02 */ /* 0x001fe20008000f00 */
[----:B------:R-:W-:Y:S01]  /*0240*/  IMAD.U32 R5, RZ, RZ, UR5 ;  /* 0x00000005ff057e24 */ /* 0x000fe2000f8e00ff */
[----:B--2---:R-:W0:Y:S02]  /*0250*/  F2F.F64.F32 R10, R8 ;  /* 0x00000008000a7310 */ /* 0x004e240000201800 */
[----:B01----:R0:W-:Y:S04]  /*0260*/  STL.64 [R1], R10 ;  /* 0x0000000a01007387 */ /* 0x0031e80000100a00 */
[----:B------:R-:W-:-:S07]  /*0270*/  LEPC R20, `(.L_x_2) ;  /* 0x000000001014794e */ /* 0x000fce0000000000 */
[----:B0-----:R-:W-:Y:S05]  /*0280*/  CALL.ABS.NOINC R2 ;  /* 0x0000000002007343 */ /* 0x001fea0003c00000 */
.L_x_2:
[----:B------:R-:W-:Y:S05]  /*0290*/  EXIT ;  /* 0x000000000000794d */ /* 0x000fea0003800000 */
.L_x_3:
        /* <DEDUP_REMOVED lines=14> */
.L_x_57:


//--------------------- .text._Z3souiiiPfS_S_S_   --------------------------
	.section	.text._Z3souiiiPfS_S_S_,"ax",@progbits
	.align	128
        .global         _Z3souiiiPfS_S_S_
        .type           _Z3souiiiPfS_S_S_,@function
        .size           _Z3souiiiPfS_S_S_,(.L_x_53 - _Z3souiiiPfS_S_S_)
        .other          _Z3souiiiPfS_S_S_,@"STO_CUDA_ENTRY STV_DEFAULT"
_Z3souiiiPfS_S_S_:
.text._Z3souiiiPfS_S_S_:
[----:B------:R-:W0:Y:S01]  /*0000*/  LDC R1, c[0x0][0x37c] ;  /* 0x0000df00ff017b82 */ /* 0x000e220000000800 */
[----:B------:R-:W1:Y:S01]  /*0010*/  LDCU UR4, c[0x0][0x388] ;  /* 0x00007100ff0477ac */ /* 0x000e620008000800 */
[----:B------:R-:W-:Y:S02]  /*0020*/  IMAD.MOV.U32 R5, RZ, RZ, 0x3d088889 ;  /* 0x3d088889ff057424 */ /* 0x000fe400078e00ff */
[----:B------:R-:W-:Y:S02]  /*0030*/  IMAD.MOV.U32 R2, RZ, RZ, 0x41f00000 ;  /* 0x41f00000ff027424 */ /* 0x000fe400078e00ff */
[----:B0-----:R-:W-:Y:S02]  /*0040*/  VIADD R1, R1, 0xffffffe0 ;  /* 0xffffffe001017836 */ /* 0x001fe40000000000 */
[----:B------:R-:W-:-:S04]  /*0050*/  FFMA R2, R5, -R2, 1 ;  /* 0x3f80000005027423 */ /* 0x000fc80000000802 */
[----:B------:R-:W-:Y:S01]  /*0060*/  FFMA R5, R2, R5, 0.033333335071802139282 ;  /* 0x3d08888902057423 */ /* 0x000fe20000000005 */
[----:B-1----:R-:W-:-:S04]  /*0070*/  I2FP.F32.S32 R0, UR4 ;  /* 0x0000000400007c45 */ /* 0x002fc80008201400 */
[----:B------:R-:W0:Y:S01]  /*0080*/  FCHK P0, R0, 30 ;  /* 0x41f0000000007902 */ /* 0x000e220000000000 */
[----:B------:R-:W-:-:S04]  /*0090*/  FFMA R2, R0, R5, RZ ;  /* 0x0000000500027223 */ /* 0x000fc800000000ff */
[----:B------:R-:W-:-:S04]  /*00a0*/  FFMA R3, R2, -30, R0 ;  /* 0xc1f0000002037823 */ /* 0x000fc80000000000 */
[----:B------:R-:W-:Y:S01]  /*00b0*/  FFMA R5, R5, R3, R2 ;  /* 0x0000000305057223 */ /* 0x000fe20000000002 */
[----:B0-----:R-:W-:Y:S06]  /*00c0*/  @!P0 BRA `(.L_x_4) ;  /* 0x00000000000c8947 */ /* 0x001fec0003800000 */
[----:B------:R-:W-:-:S07]  /*00d0*/  MOV R2, 0xf0 ;  /* 0x000000f000027802 */ /* 0x000fce0000000f00 */
[----:B------:R-:W-:Y:S05]  /*00e0*/  CALL.REL.NOINC `($__internal_0_$__cuda_sm3x_div_rn_noftz_f32_slowpath) ;  /* 0x00000004007c7944 */ /* 0x000fea0003c00000 */
[----:B------:R-:W-:-:S07]  /*00f0*/  IMAD.MOV.U32 R5, RZ, RZ, R4 ;  /* 0x000000ffff057224 */ /* 0x000fce00078e0004 */
.L_x_4:
[C---:B------:R-:W-:Y:S01]  /*0100*/  FMUL R0, R5.reuse, 0.63661974668502807617 ;  /* 0x3f22f98305007820 */ /* 0x040fe20000400000 */
[----:B------:R-:W-:Y:S01]  /*0110*/  FSETP.GE.AND P0, PT, |R5|, 105615, PT ;  /* 0x47ce47800500780b */ /* 0x000fe20003f06200 */
[----:B------:R-:W0:Y:S04]  /*0120*/  LDCU.64 UR6, c[0x0][0x358] ;  /* 0x00006b00ff0677ac */ /* 0x000e280008000a00 */
[----:B------:R-:W1:Y:S02]  /*0130*/  F2I.NTZ R0, R0 ;  /* 0x0000000000007305 */ /* 0x000e640000203100 */
[----:B-1----:R-:W-:-:S05]  /*0140*/  I2FP.F32.S32 R2, R0 ;  /* 0x0000000000027245 */ /* 0x002fca0000201400 */
[----:B------:R-:W-:-:S04]  /*0150*/  FFMA R3, R2, -1.5707962512969970703, R5 ;  /* 0xbfc90fda02037823 */ /* 0x000fc80000000005 */
[----:B------:R-:W-:-:S04]  /*0160*/  FFMA R3, R2, -7.5497894158615963534e-08, R3 ;  /* 0xb3a2216802037823 */ /* 0x000fc80000000003 */
[----:B------:R-:W-:Y:S01]  /*0170*/  FFMA R8, R2, -5.3903029534742383927e-15, R3 ;  /* 0xa7c234c502087823 */ /* 0x000fe20000000003 */
[----:B0-----:R-:W-:Y:S06]  /*0180*/  @!P0 BRA `(.L_x_5) ;  /* 0x0000000000dc8947 */ /* 0x001fec0003800000 */
[----:B------:R-:W-:-:S13]  /*0190*/  FSETP.NEU.AND P0, PT, |R5|, +INF , PT ;  /* 0x7f8000000500780b */ /* 0x000fda0003f0d200 */
[----:B------:R-:W-:Y:S01]  /*01a0*/  @!P0 FMUL R8, RZ, R5 ;  /* 0x00000005ff088220 */ /* 0x000fe20000400000 */
[----:B------:R-:W-:Y:S01]  /*01b0*/  @!P0 IMAD.MOV.U32 R0, RZ, RZ, RZ ;  /* 0x000000ffff008224 */ /* 0x000fe200078e00ff */
[----:B------:R-:W-:Y:S06]  /*01c0*/  @!P0 BRA `(.L_x_5) ;  /* 0x0000000000cc8947 */ /* 0x000fec0003800000 */
[----:B------:R-:W-:Y:S01]  /*01d0*/  IMAD.SHL.U32 R2, R5, 0x100, RZ ;  /* 0x0000010005027824 */ /* 0x000fe200078e00ff */
[----:B------:R-:W0:Y:S01]  /*01e0*/  LDCU.64 UR8, c[0x4][0x68] ;  /* 0x01000d00ff0877ac */ /* 0x000e220008000a00 */
[----:B------:R-:W-:Y:S02]  /*01f0*/  IMAD.MOV.U32 R6, RZ, RZ, RZ ;  /* 0x000000ffff067224 */ /* 0x000fe400078e00ff */
[----:B------:R-:W-:Y:S01]  /*0200*/  IMAD.MOV.U32 R11, RZ, RZ, RZ ;  /* 0x000000ffff0b7224 */ /* 0x000fe200078e00ff */
[----:B------:R-:W-:Y:S01]  /*0210*/  LOP3.LUT R13, R2, 0x80000000, RZ, 0xfc, !PT ;  /* 0x80000000020d7812 */ /* 0x000fe200078efcff */
[----:B------:R-:W-:Y:S01]  /*0220*/  IMAD.MOV.U32 R0, RZ, RZ, R1 ;  /* 0x000000ffff007224 */ /* 0x000fe200078e0001 */
[----:B------:R-:W-:-:S06]  /*0230*/  UMOV UR4, URZ ;  /* 0x000000ff00047c82 */ /* 0x000fcc0008000000 */
.L_x_6:
[----:B0-----:R-:W-:Y:S02]  /*0240*/  IMAD.U32 R8, RZ, RZ, UR8 ;  /* 0x00000008ff087e24 */ /* 0x001fe4000f8e00ff */
[----:B------:R-:W-:-:S05]  /*0250*/  IMAD.U32 R9, RZ, RZ, UR9 ;  /* 0x00000009ff097e24 */ /* 0x000fca000f8e00ff */
[----:B------:R-:W2:Y:S01]  /*0260*/  LDG.E.CONSTANT R2, desc[UR6][R8.64] ;  /* 0x0000000608027981 */ /* 0x000ea2000c1e9900 */
[----:B------:R-:W-:Y:S02]  /*0270*/  UIADD3 UR8, UP0, UPT, UR8, 0x4, URZ ;  /* 0x0000000408087890 */ /* 0x000fe4000ff1e0ff */
[----:B------:R-:W-:Y:S02]  /*0280*/  UIADD3 UR4, UPT, UPT, UR4, 0x1, URZ ;  /* 0x0000000104047890 */ /* 0x000fe4000fffe0ff */
[----:B------:R-:W-:Y:S02]  /*0290*/  UIADD3.X UR9, UPT, UPT, URZ, UR9, URZ, UP0, !UPT ;  /* 0x00000009ff097290 */ /* 0x000fe400087fe4ff */
[----:B------:R-:W-:Y:S01]  /*02a0*/  UISETP.NE.AND UP0, UPT, UR4, 0x6, UPT ;  /* 0x000000060400788c */ /* 0x000fe2000bf05270 */
[----:B--2---:R-:W-:-:S03]  /*02b0*/  IMAD.WIDE.U32 R2, R2, R13, RZ ;  /* 0x0000000d02027225 */ /* 0x004fc600078e00ff */
[----:B------:R-:W-:-:S05]  /*02c0*/  IADD3 R7, P0, PT, R2, R6, RZ ;  /* 0x0000000602077210 */ /* 0x000fca0007f1e0ff */
[----:B------:R0:W-:Y:S01]  /*02d0*/  STL [R0], R7 ;  /* 0x0000000700007387 */ /* 0x0001e20000100800 */
[----:B------:R-:W-:Y:S02]  /*02e0*/  IMAD.X R6, R3, 0x1, R11, P0 ;  /* 0x0000000103067824 */ /* 0x000fe400000e060b */
[----:B0-----:R-:W-:Y:S01]  /*02f0*/  VIADD R0, R0, 0x4 ;  /* 0x0000000400007836 */ /* 0x001fe20000000000 */
[----:B------:R-:W-:Y:S06]  /*0300*/  BRA.U UP0, `(.L_x_6) ;  /* 0xfffffffd00cc7547 */ /* 0x000fec000b83ffff */
[----:B------:R-:W-:Y:S01]  /*0310*/  SHF.R.U32.HI R4, RZ, 0x17, R5 ;  /* 0x00000017ff047819 */ /* 0x000fe20000011605 */
[----:B------:R0:W-:Y:S03]  /*0320*/  STL [R1+0x18], R6 ;  /* 0x0000180601007387 */ /* 0x0001e60000100800 */
[C---:B------:R-:W-:Y:S02]  /*0330*/  LOP3.LUT R0, R4.reuse, 0xe0, RZ, 0xc0, !PT ;  /* 0x000000e004007812 */ /* 0x040fe400078ec0ff */
[----:B------:R-:W-:-:S03]  /*0340*/  LOP3.LUT P0, RZ, R4, 0x1f, RZ, 0xc0, !PT ;  /* 0x0000001f04ff7812 */ /* 0x000fc6000780c0ff */
[----:B------:R-:W-:-:S05]  /*0350*/  VIADD R0, R0, 0xffffff80 ;  /* 0xffffff8000007836 */ /* 0x000fca0000000000 */
[----:B------:R-:W-:-:S05]  /*0360*/  SHF.R.U32.HI R0, RZ, 0x5, R0 ;  /* 0x00000005ff007819 */ /* 0x000fca0000011600 */
[----:B------:R-:W-:-:S05]  /*0370*/  IMAD R7, R0, -0x4, R1 ;  /* 0xfffffffc00077824 */ /* 0x000fca00078e0201 */
[----:B------:R-:W2:Y:S04]  /*0380*/  LDL R0, [R7+0x18] ;  /* 0x0000180007007983 */ /* 0x000ea80000100800 */
[----:B------:R-:W2:Y:S04]  /*0390*/  LDL R3, [R7+0x14] ;  /* 0x0000140007037983 */ /* 0x000ea80000100800 */
[----:B------:R-:W3:Y:S01]  /*03a0*/  @P0 LDL R2, [R7+0x10] ;  /* 0x0000100007020983 */ /* 0x000ee20000100800 */
[----:B------:R-:W-:Y:S01]  /*03b0*/  LOP3.LUT R4, R4, 0x1f, RZ, 0xc0, !PT ;  /* 0x0000001f04047812 */ /* 0x000fe200078ec0ff */
[----:B------:R-:W-:Y:S01]  /*03c0*/  UMOV UR4, 0x54442d19 ;  /* 0x54442d1900047882 */ /* 0x000fe20000000000 */
[----:B------:R-:W-:-:S02]  /*03d0*/  UMOV UR5, 0x3bf921fb ;  /* 0x3bf921fb00057882 */ /* 0x000fc40000000000 */
[-C--:B--2---:R-:W-:Y:S02]  /*03e0*/  @P0 SHF.L.W.U32.HI R0, R3, R4.reuse, R0 ;  /* 0x0000000403000219 */ /* 0x084fe40000010e00 */
[----:B---3--:R-:W-:Y:S02]  /*03f0*/  @P0 SHF.L.W.U32.HI R3, R2, R4, R3 ;  /* 0x0000000402030219 */ /* 0x008fe40000010e03 */
[----:B------:R-:W-:Y:S02]  /*0400*/  ISETP.GE.AND P0, PT, R5, RZ, PT ;  /* 0x000000ff0500720c */ /* 0x000fe40003f06270 */
[C---:B------:R-:W-:Y:S01]  /*0410*/  SHF.L.W.U32.HI R2, R3.reuse, 0x2, R0 ;  /* 0x0000000203027819 */ /* 0x040fe20000010e00 */
[----:B------:R-:W-:-:S03]  /*0420*/  IMAD.SHL.U32 R3, R3, 0x4, RZ ;  /* 0x0000000403037824 */ /* 0x000fc600078e00ff */
[----:B------:R-:W-:Y:S02]  /*0430*/  SHF.R.S32.HI R4, RZ, 0x1f, R2 ;  /* 0x0000001fff047819 */ /* 0x000fe40000011402 */
[----:B------:R-:W-:Y:S02]  /*0440*/  LOP3.LUT R5, R2, R5, RZ, 0x3c, !PT ;  /* 0x0000000502057212 */ /* 0x000fe400078e3cff */
[C---:B------:R-:W-:Y:S02]  /*0450*/  LOP3.LUT R8, R4.reuse, R3, RZ, 0x3c, !PT ;  /* 0x0000000304087212 */ /* 0x040fe400078e3cff */
[----:B------:R-:W-:Y:S02]  /*0460*/  LOP3.LUT R9, R4, R2, RZ, 0x3c, !PT ;  /* 0x0000000204097212 */ /* 0x000fe400078e3cff */
[----:B------:R-:W-:Y:S02]  /*0470*/  SHF.R.U32.HI R3, RZ, 0x1e, R0 ;  /* 0x0000001eff037819 */ /* 0x000fe40000011600 */
[----:B------:R-:W-:-:S02]  /*0480*/  ISETP.GE.AND P1, PT, R5, RZ, PT ;  /* 0x000000ff0500720c */ /* 0x000fc40003f26270 */
[----:B------:R-:W0:Y:S01]  /*0490*/  I2F.F64.S64 R8, R8 ;  /* 0x0000000800087312 */ /* 0x000e220000301c00 */
[----:B------:R-:W-:-:S05]  /*04a0*/  LEA.HI R0, R2, R3, RZ, 0x1 ;  /* 0x0000000302007211 */ /* 0x000fca00078f08ff */
[----:B------:R-:W-:-:S04]  /*04b0*/  IMAD.MOV R2, RZ, RZ, -R0 ;  /* 0x000000ffff027224 */ /* 0x000fc800078e0a00 */
[----:B------:R-:W-:Y:S01]  /*04c0*/  @!P0 IMAD.MOV.U32 R0, RZ, RZ, R2 ;  /* 0x000000ffff008224 */ /* 0x000fe200078e0002 */
[----:B0-----:R-:W-:-:S10]  /*04d0*/  DMUL R6, R8, UR4 ;  /* 0x0000000408067c28 */ /* 0x001fd40008000000 */
[----:B------:R-:W0:Y:S02]  /*04e0*/  F2F.F32.F64 R6, R6 ;  /* 0x0000000600067310 */ /* 0x000e240000301000 */
[----:B0-----:R-:W-:-:S07]  /*04f0*/  FSEL R8, -R6, R6, !P1 ;  /* 0x0000000606087208 */ /* 0x001fce0004800100 */
.L_x_5:
[----:B------:R-:W0:Y:S01]  /*0500*/  LDC.64 R4, c[0x4][0x30] ;  /* 0x01000c00ff047b82 */ /* 0x000e220000000a00 */
[----:B------:R-:W1:Y:S07]  /*0510*/  LDCU.64 UR4, c[0x0][0x380] ;  /* 0x00007000ff0477ac */ /* 0x000e6e0008000a00 */
[----:B------:R-:W2:Y:S08]  /*0520*/  LDC.64 R6, c[0x4][0x28] ;  /* 0x01000a00ff067b82 */ /* 0x000eb00000000a00 */
[----:B------:R-:W3:Y:S01]  /*0530*/  LDC.64 R2, c[0x0][0x390] ;  /* 0x0000e400ff027b82 */ /* 0x000ee20000000a00 */
[----:B0-----:R-:W1:Y:S04]  /*0540*/  LDG.E R4, desc[UR6][R4.64] ;  /* 0x0000000604047981 */ /* 0x001e68000c1e1900 */
[----:B--2---:R-:W2:Y:S01]  /*0550*/  LDG.E R6, desc[UR6][R6.64] ;  /* 0x0000000606067981 */ /* 0x004ea2000c1e1900 */
[----:B------:R-:W-:-:S02]  /*0560*/  MOV R12, 0x37cbac00 ;  /* 0x37cbac00000c7802 */ /* 0x000fc40000000f00 */
[----:B------:R-:W-:Y:S01]  /*0570*/  LOP3.LUT R10, R0, 0x1, RZ, 0xc0, !PT ;  /* 0x00000001000a7812 */ /* 0x000fe200078ec0ff */
[----:B-1----:R-:W-:-:S04]  /*0580*/  IMAD R9, R4, UR5, RZ ;  /* 0x0000000504097c24 */ /* 0x002fc8000f8e02ff */
[----:B--2---:R-:W-:-:S04]  /*0590*/  IMAD R9, R6, UR4, R9 ;  /* 0x0000000406097c24 */ /* 0x004fc8000f8e0209 */
[----:B---3--:R-:W-:-:S05]  /*05a0*/  IMAD.WIDE R2, R9, 0x4, R2 ;  /* 0x0000000409027825 */ /* 0x008fca00078e0202 */
[----:B------:R-:W2:Y:S01]  /*05b0*/  LDG.E R11, desc[UR6][R2.64] ;  /* 0x00000006020b7981 */ /* 0x000ea2000c1e1900 */
[----:B------:R-:W-:Y:S01]  /*05c0*/  FMUL R9, R8, R8 ;  /* 0x0000000808097220 */ /* 0x000fe20000400000 */
[----:B------:R-:W-:Y:S01]  /*05d0*/  IMAD.MOV.U32 R6, RZ, RZ, 0x3d2aaabb ;  /* 0x3d2aaabbff067424 */ /* 0x000fe200078e00ff */
[----:B------:R-:W-:Y:S01]  /*05e0*/  ISETP.NE.U32.AND P0, PT, R10, 0x1, PT ;  /* 0x000000010a00780c */ /* 0x000fe20003f05070 */
[----:B------:R-:W-:Y:S02]  /*05f0*/  IMAD.MOV.U32 R5, RZ, RZ, 0x3effffff ;  /* 0x3effffffff057424 */ /* 0x000fe400078e00ff */
[----:B------:R-:W-:Y:S01]  /*0600*/  FFMA R4, R9, R12, -0.0013887860113754868507 ;  /* 0xbab607ed09047423 */ /* 0x000fe2000000000c */
[----:B------:R-:W-:Y:S02]  /*0610*/  LOP3.LUT P1, RZ, R0, 0x2, RZ, 0xc0, !PT ;  /* 0x0000000200ff7812 */ /* 0x000fe4000782c0ff */
[----:B------:R-:W-:Y:S02]  /*0620*/  FSEL R6, R6, 0.0083327032625675201416, !P0 ;  /* 0x3c0885e406067808 */ /* 0x000fe40004000000 */
[----:B------:R-:W-:-:S02]  /*0630*/  FSEL R4, R4, -0.00019574658654164522886, !P0 ;  /* 0xb94d415304047808 */ /* 0x000fc40004000000 */
[----:B------:R-:W-:Y:S02]  /*0640*/  FSEL R5, -R5, -0.16666662693023681641, !P0 ;  /* 0xbe2aaaa805057808 */ /* 0x000fe40004000100 */
[----:B------:R-:W-:Y:S01]  /*0650*/  FSEL R0, R8, 1, P0 ;  /* 0x3f80000008007808 */ /* 0x000fe20000000000 */
[----:B------:R-:W-:-:S04]  /*0660*/  FFMA R4, R9, R4, R6 ;  /* 0x0000000409047223 */ /* 0x000fc80000000006 */
[C---:B------:R-:W-:Y:S01]  /*0670*/  FFMA R4, R9.reuse, R4, R5 ;  /* 0x0000000409047223 */ /* 0x040fe20000000005 */
[----:B------:R-:W-:-:S04]  /*0680*/  FFMA R9, R9, R0, RZ ;  /* 0x0000000009097223 */ /* 0x000fc800000000ff */
[----:B------:R-:W-:-:S04]  /*0690*/  FFMA R0, R9, R4, R0 ;  /* 0x0000000409007223 */ /* 0x000fc80000000000 */
[----:B------:R-:W-:-:S04]  /*06a0*/  @P1 FADD R0, RZ, -R0 ;  /* 0x80000000ff001221 */ /* 0x000fc80000000000 */
[----:B--2---:R-:W-:-:S05]  /*06b0*/  FADD R11, R0, R11 ;  /* 0x0000000b000b7221 */ /* 0x004fca0000000000 */
[----:B------:R-:W-:Y:S01]  /*06c0*/  STG.E desc[UR6][R2.64], R11 ;  /* 0x0000000b02007986 */ /* 0x000fe2000c101906 */
[----:B------:R-:W-:Y:S05]  /*06d0*/  EXIT ;  /* 0x000000000000794d */ /* 0x000fea0003800000 */
        .weak           $__internal_0_$__cuda_sm3x_div_rn_noftz_f32_slowpath
        .type           $__internal_0_$__cuda_sm3x_div_rn_noftz_f32_slowpath,@function
        .size           $__internal_0_$__cuda_sm3x_div_rn_noftz_f32_slowpath,(.L_x_53 - $__internal_0_$__cuda_sm3x_div_rn_noftz_f32_slowpath)
$__internal_0_$__cuda_sm3x_div_rn_noftz_f32_slowpath:
[--C-:B------:R-:W-:Y:S01]  /*06e0*/  SHF.R.U32.HI R3, RZ, 0x17, R0.reuse ;  /* 0x00000017ff037819 */ /* 0x100fe20000011600 */
[----:B------:R-:W-:-:S03]  /*06f0*/  IMAD.MOV.U32 R4, RZ, RZ, R0 ;  /* 0x000000ffff047224 */ /* 0x000fc600078e0000 */
[----:B------:R-:W-:-:S05]  /*0700*/  LOP3.LUT R3, R3, 0xff, RZ, 0xc0, !PT ;  /* 0x000000ff03037812 */ /* 0x000fca00078ec0ff */
[----:B------:R-:W-:-:S05]  /*0710*/  VIADD R6, R3, 0xffffffff ;  /* 0xffffffff03067836 */ /* 0x000fca0000000000 */
[----:B------:R-:W-:-:S13]  /*0720*/  ISETP.GT.U32.OR P0, PT, R6, 0xfd, !PT ;  /* 0x000000fd0600780c */ /* 0x000fda0007f04470 */
[----:B------:R-:W-:Y:S01]  /*0730*/  @!P0 IMAD.MOV.U32 R5, RZ, RZ, RZ ;  /* 0x000000ffff058224 */ /* 0x000fe200078e00ff */
[----:B------:R-:W-:Y:S06]  /*0740*/  @!P0 BRA `(.L_x_7) ;  /* 0x00000000003c8947 */ /* 0x000fec0003800000 */
[----:B------:R-:W-:-:S13]  /*0750*/  FSETP.GTU.FTZ.AND P0, PT, |R0|, +INF , PT ;  /* 0x7f8000000000780b */ /* 0x000fda0003f1c200 */
[----:B------:R-:W-:Y:S05]  /*0760*/  @P0 BRA `(.L_x_8) ;  /* 0x0000000400280947 */ /* 0x000fea0003800000 */
[----:B------:R-:W-:-:S05]  /*0770*/  IMAD.MOV.U32 R5, RZ, RZ, 0x41f00000 ;  /* 0x41f00000ff057424 */ /* 0x000fca00078e00ff */
[----:B------:R-:W-:-:S13]  /*0780*/  LOP3.LUT P0, RZ, R5, 0x7fffffff, R4, 0xc8, !PT ;  /* 0x7fffffff05ff7812 */ /* 0x000fda000780c804 */
[----:B------:R-:W-:Y:S05]  /*0790*/  @!P0 BRA `(.L_x_9) ;  /* 0x0000000400148947 */ /* 0x000fea0003800000 */
[----:B------:R-:W-:-:S13]  /*07a0*/  LOP3.LUT P0, RZ, R4, 0x7fffffff, RZ, 0xc0, !PT ;  /* 0x7fffffff04ff7812 */ /* 0x000fda000780c0ff */
[----:B------:R-:W-:Y:S05]  /*07b0*/  @!P0 BRA `(.L_x_10) ;  /* 0x0000000400048947 */ /* 0x000fea0003800000 */
[----:B------:R-:W-:Y:S02]  /*07c0*/  FSETP.NEU.FTZ.AND P0, PT, |R0|, +INF , PT ;  /* 0x7f8000000000780b */ /* 0x000fe40003f1d200 */
[----:B------:R-:W-:-:S04]  /*07d0*/  LOP3.LUT P1, RZ, R5, 0x7fffffff, RZ, 0xc0, !PT ;  /* 0x7fffffff05ff7812 */ /* 0x000fc8000782c0ff */
[----:B------:R-:W-:-:S13]  /*07e0*/  PLOP3.LUT P0, PT, P0, P1, PT, 0x2f, 0xf2 ;  /* 0x0000000000f2781c */ /* 0x000fda0000702577 */
[----:B------:R-:W-:Y:S05]  /*07f0*/  @P0 BRA `(.L_x_11) ;  /* 0x0000000000e80947 */ /* 0x000fea0003800000 */
[----:B------:R-:W-:-:S13]  /*0800*/  ISETP.GE.AND P0, PT, R6, RZ, PT ;  /* 0x000000ff0600720c */ /* 0x000fda0003f06270 */
[----:B------:R-:W-:Y:S02]  /*0810*/  @P0 IMAD.MOV.U32 R5, RZ, RZ, RZ ;  /* 0x000000ffff050224 */ /* 0x000fe400078e00ff */
[----:B------:R-:W-:Y:S01]  /*0820*/  @!P0 FFMA R4, R0, 1.84467440737095516160e+19, RZ ;  /* 0x5f80000000048823 */ /* 0x000fe200000000ff */
[----:B------:R-:W-:-:S07]  /*0830*/  @!P0 IMAD.MOV.U32 R5, RZ, RZ, -0x40 ;  /* 0xffffffc0ff058424 */ /* 0x000fce00078e00ff */
.L_x_7:
[----:B------:R-:W-:Y:S01]  /*0840*/  UMOV UR4, 0x41f00000 ;  /* 0x41f0000000047882 */ /* 0x000fe20000000000 */
[----:B------:R-:W-:Y:S01]  /*0850*/  IADD3 R3, PT, PT, R3, -0x7f, RZ ;  /* 0xffffff8103037810 */ /* 0x000fe20007ffe0ff */
[----:B------:R-:W-:-:S03]  /*0860*/  UIADD3 UR4, UPT, UPT, UR4, -0x2000000, URZ ;  /* 0xfe00000004047890 */ /* 0x000fc6000fffe0ff */
[----:B------:R-:W-:Y:S01]  /*0870*/  IADD3 R5, PT, PT, R5, -0x4, R3 ;  /* 0xfffffffc05057810 */ /* 0x000fe20007ffe003 */
[----:B------:R-:W-:Y:S02]  /*0880*/  IMAD R0, R3, -0x800000, R4 ;  /* 0xff80000003007824 */ /* 0x000fe400078e0204 */
[----:B------:R-:W-:-:S03]  /*0890*/  FADD.FTZ R7, -RZ, -UR4 ;  /* 0x80000004ff077e21 */ /* 0x000fc60008010100 */
[----:B------:R-:W0:Y:S02]  /*08a0*/  MUFU.RCP R6, UR4 ;  /* 0x0000000400067d08 */ /* 0x000e240008001000 */
[----:B0-----:R-:W-:-:S04]  /*08b0*/  FFMA R9, R6, R7, 1 ;  /* 0x3f80000006097423 */ /* 0x001fc80000000007 */
[----:B------:R-:W-:-:S04]  /*08c0*/  FFMA R9, R6, R9, R6 ;  /* 0x0000000906097223 */ /* 0x000fc80000000006 */
[----:B------:R-:W-:-:S04]  /*08d0*/  FFMA R4, R0, R9, RZ ;  /* 0x0000000900047223 */ /* 0x000fc800000000ff */
[----:B------:R-:W-:-:S04]  /*08e0*/  FFMA R6, R7, R4, R0 ;  /* 0x0000000407067223 */ /* 0x000fc80000000000 */
[----:B------:R-:W-:-:S04]  /*08f0*/  FFMA R6, R9, R6, R4 ;  /* 0x0000000609067223 */ /* 0x000fc80000000004 */
[----:B------:R-:W-:-:S04]  /*0900*/  FFMA R7, R7, R6, R0 ;  /* 0x0000000607077223 */ /* 0x000fc80000000000 */
[----:B------:R-:W-:-:S05]  /*0910*/  FFMA R4, R9, R7, R6 ;  /* 0x0000000709047223 */ /* 0x000fca0000000006 */
[----:B------:R-:W-:-:S04]  /*0920*/  SHF.R.U32.HI R0, RZ, 0x17, R4 ;  /* 0x00000017ff007819 */ /* 0x000fc80000011604 */
[----:B------:R-:W-:-:S05]  /*0930*/  LOP3.LUT R0, R0, 0xff, RZ, 0xc0, !PT ;  /* 0x000000ff00007812 */ /* 0x000fca00078ec0ff */
[----:B------:R-:W-:-:S04]  /*0940*/  IMAD.IADD R8, R0, 0x1, R5 ;  /* 0x0000000100087824 */ /* 0x000fc800078e0205 */
[----:B------:R-:W-:-:S05]  /*0950*/  VIADD R0, R8, 0xffffffff ;  /* 0xffffffff08007836 */ /* 0x000fca0000000000 */
[----:B------:R-:W-:-:S13]  /*0960*/  ISETP.GE.U32.AND P0, PT, R0, 0xfe, PT ;  /* 0x000000fe0000780c */ /* 0x000fda0003f06070 */
[----:B------:R-:W-:Y:S05]  /*0970*/  @!P0 BRA `(.L_x_12) ;  /* 0x0000000000808947 */ /* 0x000fea0003800000 */
[----:B------:R-:W-:-:S13]  /*0980*/  ISETP.GT.AND P0, PT, R8, 0xfe, PT ;  /* 0x000000fe0800780c */ /* 0x000fda0003f04270 */
[----:B------:R-:W-:Y:S05]  /*0990*/  @P0 BRA `(.L_x_13) ;  /* 0x00000000006c0947 */ /* 0x000fea0003800000 */
[----:B------:R-:W-:-:S13]  /*09a0*/  ISETP.GE.AND P0, PT, R8, 0x1, PT ;  /* 0x000000010800780c */ /* 0x000fda0003f06270 */
[----:B------:R-:W-:Y:S05]  /*09b0*/  @P0 BRA `(.L_x_14) ;  /* 0x0000000000980947 */ /* 0x000fea0003800000 */
[----:B------:R-:W-:Y:S02]  /*09c0*/  ISETP.GE.AND P0, PT, R8, -0x18, PT ;  /* 0xffffffe80800780c */ /* 0x000fe40003f06270 */
[----:B------:R-:W-:-:S11]  /*09d0*/  LOP3.LUT R4, R4, 0x80000000, RZ, 0xc0, !PT ;  /* 0x8000000004047812 */ /* 0x000fd600078ec0ff */
[----:B------:R-:W-:Y:S05]  /*09e0*/  @!P0 BRA `(.L_x_14) ;  /* 0x00000000008c8947 */ /* 0x000fea0003800000 */
[CC--:B------:R-:W-:Y:S01]  /*09f0*/  FFMA.RZ R0, R9.reuse, R7.reuse, R6 ;  /* 0x0000000709007223 */ /* 0x0c0fe2000000c006 */
[----:B------:R-:W-:Y:S01]  /*0a00*/  IMAD.MOV R5, RZ, RZ, -R8 ;  /* 0x000000ffff057224 */ /* 0x000fe200078e0a08 */
[C---:B------:R-:W-:Y:S02]  /*0a10*/  ISETP.NE.AND P2, PT, R8.reuse, RZ, PT ;  /* 0x000000ff0800720c */ /* 0x040fe40003f45270 */
[----:B------:R-:W-:Y:S02]  /*0a20*/  ISETP.NE.AND P1, PT, R8, RZ, PT ;  /* 0x000000ff0800720c */ /* 0x000fe40003f25270 */
[----:B------:R-:W-:Y:S01]  /*0a30*/  LOP3.LUT R3, R0, 0x7fffff, RZ, 0xc0, !PT ;  /* 0x007fffff00037812 */ /* 0x000fe200078ec0ff */
[CCC-:B------:R-:W-:Y:S01]  /*0a40*/  FFMA.RP R0, R9.reuse, R7.reuse, R6.reuse ;  /* 0x0000000709007223 */ /* 0x1c0fe20000008006 */
[----:B------:R-:W-:Y:S01]  /*0a50*/  FFMA.RM R9, R9, R7, R6 ;  /* 0x0000000709097223 */ /* 0x000fe20000004006 */
[----:B------:R-:W-:Y:S01]  /*0a60*/  VIADD R6, R8, 0x20 ;  /* 0x0000002008067836 */ /* 0x000fe20000000000 */
[----:B------:R-:W-:-:S03]  /*0a70*/  LOP3.LUT R3, R3, 0x800000, RZ, 0xfc, !PT ;  /* 0x0080000003037812 */ /* 0x000fc600078efcff */
[----:B------:R-:W-:Y:S02]  /*0a80*/  FSETP.NEU.FTZ.AND P0, PT, R0, R9, PT ;  /* 0x000000090000720b */ /* 0x000fe40003f1d000 */
[----:B------:R-:W-:Y:S02]  /*0a90*/  SHF.L.U32 R6, R3, R6, RZ ;  /* 0x0000000603067219 */ /* 0x000fe400000006ff */
[----:B------:R-:W-:Y:S02]  /*0aa0*/  SEL R0, R5, RZ, P2 ;  /* 0x000000ff05007207 */ /* 0x000fe40001000000 */
[----:B------:R-:W-:Y:S02]  /*0ab0*/  ISETP.NE.AND P1, PT, R6, RZ, P1 ;  /* 0x000000ff0600720c */ /* 0x000fe40000f25270 */
[----:B------:R-:W-:Y:S02]  /*0ac0*/  SHF.R.U32.HI R0, RZ, R0, R3 ;  /* 0x00000000ff007219 */ /* 0x000fe40000011603 */
[----:B------:R-:W-:-:S02]  /*0ad0*/  PLOP3.LUT P0, PT, P0, P1, PT, 0xf8, 0x8f ;  /* 0x00000000008f781c */ /* 0x000fc40000703f70 */
[----:B------:R-:W-:Y:S02]  /*0ae0*/  SHF.R.U32.HI R6, RZ, 0x1, R0 ;  /* 0x00000001ff067819 */ /* 0x000fe40000011600 */
[----:B------:R-:W-:-:S04]  /*0af0*/  SEL R3, RZ, 0x1, !P0 ;  /* 0x00000001ff037807 */ /* 0x000fc80004000000 */
[----:B------:R-:W-:-:S04]  /*0b00*/  LOP3.LUT R3, R3, 0x1, R6, 0xf8, !PT ;  /* 0x0000000103037812 */ /* 0x000fc800078ef806 */
[----:B------:R-:W-:-:S05]  /*0b10*/  LOP3.LUT R3, R3, R0, RZ, 0xc0, !PT ;  /* 0x0000000003037212 */ /* 0x000fca00078ec0ff */
[----:B------:R-:W-:-:S05]  /*0b20*/  IMAD.IADD R3, R6, 0x1, R3 ;  /* 0x0000000106037824 */ /* 0x000fca00078e0203 */
[----:B------:R-:W-:Y:S01]  /*0b30*/  LOP3.LUT R4, R3, R4, RZ, 0xfc, !PT ;  /* 0x0000000403047212 */ /* 0x000fe200078efcff */
[----:B------:R-:W-:Y:S06]  /*0b40*/  BRA `(.L_x_14) ;  /* 0x0000000000347947 */ /* 0x000fec0003800000 */
.L_x_13:
[----:B------:R-:W-:-:S04]  /*0b50*/  LOP3.LUT R4, R4, 0x80000000, RZ, 0xc0, !PT ;  /* 0x8000000004047812 */ /* 0x000fc800078ec0ff */
[----:B------:R-:W-:Y:S01]  /*0b60*/  LOP3.LUT R4, R4, 0x7f800000, RZ, 0xfc, !PT ;  /* 0x7f80000004047812 */ /* 0x000fe200078efcff */
[----:B------:R-:W-:Y:S06]  /*0b70*/  BRA `(.L_x_14) ;  /* 0x0000000000287947 */ /* 0x000fec0003800000 */
.L_x_12:
[----:B------:R-:W-:Y:S01]  /*0b80*/  IMAD R4, R5, 0x800000, R4 ;  /* 0x0080000005047824 */ /* 0x000fe200078e0204 */
[----:B------:R-:W-:Y:S06]  /*0b90*/  BRA `(.L_x_14) ;  /* 0x0000000000207947 */ /* 0x000fec0003800000 */
.L_x_11:
[----:B------:R-:W-:-:S04]  /*0ba0*/  LOP3.LUT R4, R5, 0x80000000, R4, 0x48, !PT ;  /* 0x8000000005047812 */ /* 0x000fc800078e4804 */
[----:B------:R-:W-:Y:S01]  /*0bb0*/  LOP3.LUT R4, R4, 0x7f800000, RZ, 0xfc, !PT ;  /* 0x7f80000004047812 */ /* 0x000fe200078efcff */
[----:B------:R-:W-:Y:S06]  /*0bc0*/  BRA `(.L_x_14) ;  /* 0x0000000000147947 */ /* 0x000fec0003800000 */
.L_x_10:
[----:B------:R-:W-:Y:S01]  /*0bd0*/  LOP3.LUT R4, R5, 0x80000000, R4, 0x48, !PT ;  /* 0x8000000005047812 */ /* 0x000fe200078e4804 */
[----:B------:R-:W-:Y:S06]  /*0be0*/  BRA `(.L_x_14) ;  /* 0x00000000000c7947 */ /* 0x000fec0003800000 */
.L_x_9:
[----:B------:R-:W0:Y:S01]  /*0bf0*/  MUFU.RSQ R4, -QNAN ;  /* 0xffc0000000047908 */ /* 0x000e220000001400 */
[----:B------:R-:W-:Y:S05]  /*0c00*/  BRA `(.L_x_14) ;  /* 0x0000000000047947 */ /* 0x000fea0003800000 */
.L_x_8:
[----:B------:R-:W-:-:S07]  /*0c10*/  FADD.FTZ R4, R0, 30 ;  /* 0x41f0000000047421 */ /* 0x000fce0000010000 */
.L_x_14:
[----:B------:R-:W-:-:S04]  /*0c20*/  IMAD.MOV.U32 R3, RZ, RZ, 0x0 ;  /* 0x00000000ff037424 */ /* 0x000fc800078e00ff */
[----:B0-----:R-:W-:Y:S05]  /*0c30*/  RET.REL.NODEC R2 `(_Z3souiiiPfS_S_S_) ;  /* 0xfffffff002f07950 */ /* 0x001fea0003c3ffff */
.L_x_15:
        /* <DEDUP_REMOVED lines=12> */
.L_x_53:


//--------------------- .text._Z7jisuan2PfS_S_S_ii --------------------------
	.section	.text._Z7jisuan2PfS_S_S_ii,"ax",@progbits
	.align	128
        .global         _Z7jisuan2PfS_S_S_ii
        .type           _Z7jisuan2PfS_S_S_ii,@function
        .size           _Z7jisuan2PfS_S_S_ii,(.L_x_54 - _Z7jisuan2PfS_S_S_ii)
        .other          _Z7jisuan2PfS_S_S_ii,@"STO_CUDA_ENTRY STV_DEFAULT"
_Z7jisuan2PfS_S_S_ii:
.text._Z7jisuan2PfS_S_S_ii:
[----:B------:R-:W-:Y:S01]  /*0000*/  LDC R1, c[0x0][0x37c] ;  /* 0x0000df00ff017b82 */ /* 0x000fe20000000800 */
[----:B------:R-:W0:Y:S07]  /*0010*/  S2R R9, SR_TID.X ;  /* 0x0000000000097919 */ /* 0x000e2e0000002100 */
[----:B------:R-:W1:Y:S01]  /*0020*/  S2UR UR6, SR_CTAID.X ;  /* 0x00000000000679c3 */ /* 0x000e620000002500 */
[----:B------:R-:W2:Y:S07]  /*0030*/  LDCU.64 UR4, c[0x0][0x358] ;  /* 0x00006b00ff0477ac */ /* 0x000eae0008000a00 */
[----:B------:R-:W1:Y:S08]  /*0040*/  LDC.64 R16, c[0x0][0x3a0] ;  /* 0x0000e800ff107b82 */ /* 0x000e700000000a00 */
[----:B------:R-:W3:Y:S08]  /*0050*/  LDC.64 R10, c[0x0][0x388] ;  /* 0x0000e200ff0a7b82 */ /* 0x000ef00000000a00 */
[----:B------:R-:W2:Y:S01]  /*0060*/  LDC.64 R14, c[0x4][0x40] ;  /* 0x01001000ff0e7b82 */ /* 0x000ea20000000a00 */
[----:B0-----:R-:W-:-:S07]  /*0070*/  VIADD R9, R9, 0x2 ;  /* 0x0000000209097836 */ /* 0x001fce0000000000 */
[----:B------:R-:W0:Y:S01]  /*0080*/  LDC.64 R6, c[0x0][0x390] ;  /* 0x0000e400ff067b82 */ /* 0x000e220000000a00 */
[----:B-1----:R-:W-:Y:S02]  /*0090*/  IMAD R3, R17, UR6, R17 ;  /* 0x0000000611037c24 */ /* 0x002fe4000f8e0211 */
[----:B------:R-:W-:-:S05]  /*00a0*/  IMAD R12, R9, R16, -R16 ;  /* 0x00000010090c7224 */ /* 0x000fca00078e0a10 */
[----:B------:R-:W1:Y:S01]  /*00b0*/  LDC.64 R4, c[0x0][0x398] ;  /* 0x0000e600ff047b82 */ /* 0x000e620000000a00 */
[----:B------:R-:W-:Y:S02]  /*00c0*/  IMAD R9, R9, R16, R3 ;  /* 0x0000001009097224 */ /* 0x000fe400078e0203 */
[----:B------:R-:W-:Y:S02]  /*00d0*/  IMAD.IADD R2, R3, 0x1, R12 ;  /* 0x0000000103027824 */ /* 0x000fe400078e020c */
[--C-:B---3--:R-:W-:Y:S01]  /*00e0*/  IMAD.WIDE R8, R9, 0x4, R10.reuse ;  /* 0x0000000409087825 */ /* 0x108fe200078e020a */
[----:B--2---:R-:W2:Y:S03]  /*00f0*/  LDG.E R0, desc[UR4][R14.64] ;  /* 0x000000040e007981 */ /* 0x004ea6000c1e1900 */
[----:B------:R-:W-:Y:S02]  /*0100*/  IMAD.WIDE R10, R2, 0x4, R10 ;  /* 0x00000004020a7825 */ /* 0x000fe400078e020a */
[----:B------:R-:W3:Y:S02]  /*0110*/  LDG.E R8, desc[UR4][R8.64] ;  /* 0x0000000408087981 */ /* 0x000ee4000c1e1900 */
[----:B------:R-:W-:-:S02]  /*0120*/  IMAD R3, R17, UR6, R12 ;  /* 0x0000000611037c24 */ /* 0x000fc4000f8e020c */
[C-C-:B0-----:R-:W-:Y:S01]  /*0130*/  IMAD.WIDE R12, R2.reuse, 0x4, R6.reuse ;  /* 0x00000004020c7825 */ /* 0x141fe200078e0206 */
[----:B------:R-:W3:Y:S03]  /*0140*/  LDG.E R11, desc[UR4][R10.64] ;  /* 0x000000040a0b7981 */ /* 0x000ee6000c1e1900 */
[----:B------:R-:W-:Y:S02]  /*0150*/  IMAD.WIDE R6, R3, 0x4, R6 ;  /* 0x0000000403067825 */ /* 0x000fe400078e0206 */
[----:B------:R-:W4:Y:S02]  /*0160*/  LDG.E R13, desc[UR4][R12.64] ;  /* 0x000000040c0d7981 */ /* 0x000f24000c1e1900 */
[----:B-1----:R-:W-:Y:S02]  /*0170*/  IMAD.WIDE R4, R2, 0x4, R4 ;  /* 0x0000000402047825 */ /* 0x002fe400078e0204 */
[----:B------:R-:W5:Y:S04]  /*0180*/  LDG.E R7, desc[UR4][R6.64] ;  /* 0x0000000406077981 */ /* 0x000f68000c1e1900 */
[----:B------:R-:W5:Y:S01]  /*0190*/  LDG.E R5, desc[UR4][R4.64] ;  /* 0x0000000404057981 */ /* 0x000f62000c1e1900 */
[----:B------:R-:W-:Y:S01]  /*01a0*/  BSSY.RECONVERGENT B0, `(.L_x_16) ;  /* 0x0000011000007945 */ /* 0x000fe20003800200 */
[----:B--2---:R-:W-:-:S04]  /*01b0*/  I2FP.F32.S32 R3, R0 ;  /* 0x0000000000037245 */ /* 0x004fc80000201400 */
[----:B------:R-:W0:Y:S01]  /*01c0*/  MUFU.RCP R14, R3 ;  /* 0x00000003000e7308 */ /* 0x000e220000001000 */
[----:B---3--:R-:W-:-:S04]  /*01d0*/  FADD R0, R8, -R11 ;  /* 0x8000000b08007221 */ /* 0x008fc80000000000 */
[----:B----4-:R-:W-:-:S04]  /*01e0*/  FADD R0, R0, R13 ;  /* 0x0000000d00007221 */ /* 0x010fc80000000000 */
[----:B-----5:R-:W-:-:S04]  /*01f0*/  FADD R0, R0, -R7 ;  /* 0x8000000700007221 */ /* 0x020fc80000000000 */
[----:B------:R-:W-:Y:S01]  /*0200*/  FMUL R0, R0, R5 ;  /* 0x0000000500007220 */ /* 0x000fe20000400000 */
[----:B0-----:R-:W-:-:S03]  /*0210*/  FFMA R9, -R3, R14, 1 ;  /* 0x3f80000003097423 */ /* 0x001fc6000000010e */
[----:B------:R-:W0:Y:S01]  /*0220*/  FCHK P0, R0, R3 ;  /* 0x0000000300007302 */ /* 0x000e220000000000 */
[----:B------:R-:W-:-:S04]  /*0230*/  FFMA R9, R14, R9, R14 ;  /* 0x000000090e097223 */ /* 0x000fc8000000000e */
[----:B------:R-:W-:-:S04]  /*0240*/  FFMA R6, R0, R9, RZ ;  /* 0x0000000900067223 */ /* 0x000fc800000000ff */
[----:B------:R-:W-:-:S04]  /*0250*/  FFMA R4, -R3, R6, R0 ;  /* 0x0000000603047223 */ /* 0x000fc80000000100 */
[----:B------:R-:W-:Y:S01]  /*0260*/  FFMA R6, R9, R4, R6 ;  /* 0x0000000409067223 */ /* 0x000fe20000000006 */
[----:B0-----:R-:W-:Y:S06]  /*0270*/  @!P0 BRA `(.L_x_17) ;  /* 0x00000000000c8947 */ /* 0x001fec0003800000 */
[----:B------:R-:W-:-:S07]  /*0280*/  MOV R4, 0x2a0 ;  /* 0x000002a000047802 */ /* 0x000fce0000000f00 */
[----:B------:R-:W-:Y:S05]  /*0290*/  CALL.REL.NOINC `($__internal_1_$__cuda_sm3x_div_rn_noftz_f32_slowpath) ;  /* 0x0000000000207944 */ /* 0x000fea0003c00000 */
[----:B------:R-:W-:-:S07]  /*02a0*/  IMAD.MOV.U32 R6, RZ, RZ, R0 ;  /* 0x000000ffff067224 */ /* 0x000fce00078e0000 */
.L_x_17:
[----:B------:R-:W-:Y:S05]  /*02b0*/  BSYNC.RECONVERGENT B0 ;  /* 0x0000000000007941 */ /* 0x000fea0003800200 */
.L_x_16:
[----:B------:R-:W0:Y:S02]  /*02c0*/  LDC.64 R4, c[0x0][0x380] ;  /* 0x0000e000ff047b82 */ /* 0x000e240000000a00 */
[----:B0-----:R-:W-:-:S05]  /*02d0*/  IMAD.WIDE R2, R2, 0x4, R4 ;  /* 0x0000000402027825 */ /* 0x001fca00078e0204 */
[----:B------:R-:W2:Y:S02]  /*02e0*/  LDG.E R5, desc[UR4][R2.64] ;  /* 0x0000000402057981 */ /* 0x000ea4000c1e1900 */
[----:B--2---:R-:W-:-:S05]  /*02f0*/  FADD R5, R5, -R6 ;  /* 0x8000000605057221 */ /* 0x004fca0000000000 */
[----:B------:R-:W-:Y:S01]  /*0300*/  STG.E desc[UR4][R2.64], R5 ;  /* 0x0000000502007986 */ /* 0x000fe2000c101904 */
[----:B------:R-:W-:Y:S05]  /*0310*/  EXIT ;  /* 0x000000000000794d */ /* 0x000fea0003800000 */
        .weak           $__internal_1_$__cuda_sm3x_div_rn_noftz_f32_slowpath
        .type           $__internal_1_$__cuda_sm3x_div_rn_noftz_f32_slowpath,@function
        .size           $__internal_1_$__cuda_sm3x_div_rn_noftz_f32_slowpath,(.L_x_54 - $__internal_1_$__cuda_sm3x_div_rn_noftz_f32_slowpath)
$__internal_1_$__cuda_sm3x_div_rn_noftz_f32_slowpath:
[--C-:B------:R-:W-:Y:S01]  /*0320*/  SHF.R.U32.HI R6, RZ, 0x17, R3.reuse ;  /* 0x00000017ff067819 */ /* 0x100fe20000011603 */
[----:B------:R-:W-:Y:S01]  /*0330*/  BSSY.RECONVERGENT B1, `(.L_x_18) ;  /* 0x0000064000017945 */ /* 0x000fe20003800200 */
[----:B------:R-:W-:Y:S01]  /*0340*/  SHF.R.U32.HI R5, RZ, 0x17, R0 ;  /* 0x00000017ff057819 */ /* 0x000fe20000011600 */
[----:B------:R-:W-:Y:S01]  /*0350*/  IMAD.MOV.U32 R8, RZ, RZ, R3 ;  /* 0x000000ffff087224 */ /* 0x000fe200078e0003 */
[----:B------:R-:W-:Y:S02]  /*0360*/  LOP3.LUT R6, R6, 0xff, RZ, 0xc0, !PT ;  /* 0x000000ff06067812 */ /* 0x000fe400078ec0ff */
[----:B------:R-:W-:Y:S02]  /*0370*/  LOP3.LUT R5, R5, 0xff, RZ, 0xc0, !PT ;  /* 0x000000ff05057812 */ /* 0x000fe400078ec0ff */
[----:B------:R-:W-:Y:S01]  /*0380*/  MOV R7, R0 ;  /* 0x0000000000077202 */ /* 0x000fe20000000f00 */
[----:B------:R-:W-:Y:S02]  /*0390*/  VIADD R11, R6, 0xffffffff ;  /* 0xffffffff060b7836 */ /* 0x000fe40000000000 */
[----:B------:R-:W-:-:S03]  /*03a0*/  VIADD R10, R5, 0xffffffff ;  /* 0xffffffff050a7836 */ /* 0x000fc60000000000 */
[----:B------:R-:W-:-:S04]  /*03b0*/  ISETP.GT.U32.AND P0, PT, R11, 0xfd, PT ;  /* 0x000000fd0b00780c */ /* 0x000fc80003f04070 */
[----:B------:R-:W-:-:S13]  /*03c0*/  ISETP.GT.U32.OR P0, PT, R10, 0xfd, P0 ;  /* 0x000000fd0a00780c */ /* 0x000fda0000704470 */
[----:B------:R-:W-:Y:S01]  /*03d0*/  @!P0 IMAD.MOV.U32 R9, RZ, RZ, RZ ;  /* 0x000000ffff098224 */ /* 0x000fe200078e00ff */
[----:B------:R-:W-:Y:S06]  /*03e0*/  @!P0 BRA `(.L_x_19) ;  /* 0x00000000005c8947 */ /* 0x000fec0003800000 */
[----:B------:R-:W-:Y:S02]  /*03f0*/  FSETP.GTU.FTZ.AND P0, PT, |R0|, +INF , PT ;  /* 0x7f8000000000780b */ /* 0x000fe40003f1c200 */
[----:B------:R-:W-:-:S04]  /*0400*/  FSETP.GTU.FTZ.AND P1, PT, |R3|, +INF , PT ;  /* 0x7f8000000300780b */ /* 0x000fc80003f3c200 */
[----:B------:R-:W-:-:S13]  /*0410*/  PLOP3.LUT P0, PT, P0, P1, PT, 0xf8, 0x8f ;  /* 0x00000000008f781c */ /* 0x000fda0000703f70 */
[----:B------:R-:W-:Y:S05]  /*0420*/  @P0 BRA `(.L_x_20) ;  /* 0x00000004004c0947 */ /* 0x000fea0003800000 */
[----:B------:R-:W-:-:S13]  /*0430*/  LOP3.LUT P0, RZ, R8, 0x7fffffff, R7, 0xc8, !PT ;  /* 0x7fffffff08ff7812 */ /* 0x000fda000780c807 */
[----:B------:R-:W-:Y:S05]  /*0440*/  @!P0 BRA `(.L_x_21) ;  /* 0x00000004003c8947 */ /* 0x000fea0003800000 */
[C---:B------:R-:W-:Y:S02]  /*0450*/  FSETP.NEU.FTZ.AND P2, PT, |R0|.reuse, +INF , PT ;  /* 0x7f8000000000780b */ /* 0x040fe40003f5d200 */
[----:B------:R-:W-:Y:S02]  /*0460*/  FSETP.NEU.FTZ.AND P1, PT, |R3|, +INF , PT ;  /* 0x7f8000000300780b */ /* 0x000fe40003f3d200 */
[----:B------:R-:W-:-:S11]  /*0470*/  FSETP.NEU.FTZ.AND P0, PT, |R0|, +INF , PT ;  /* 0x7f8000000000780b */ /* 0x000fd60003f1d200 */
[----:B------:R-:W-:Y:S05]  /*0480*/  @!P1 BRA !P2, `(.L_x_21) ;  /* 0x00000004002c9947 */ /* 0x000fea0005000000 */
[----:B------:R-:W-:-:S04]  /*0490*/  LOP3.LUT P2, RZ, R7, 0x7fffffff, RZ, 0xc0, !PT ;  /* 0x7fffffff07ff7812 */ /* 0x000fc8000784c0ff */
[----:B------:R-:W-:-:S13]  /*04a0*/  PLOP3.LUT P1, PT, P1, P2, PT, 0x2f, 0xf2 ;  /* 0x0000000000f2781c */ /* 0x000fda0000f24577 */
[----:B------:R-:W-:Y:S05]  /*04b0*/  @P1 BRA `(.L_x_22) ;  /* 0x0000000400181947 */ /* 0x000fea0003800000 */
[----:B------:R-:W-:-:S04]  /*04c0*/  LOP3.LUT P1, RZ, R8, 0x7fffffff, RZ, 0xc0, !PT ;  /* 0x7fffffff08ff7812 */ /* 0x000fc8000782c0ff */
[----:B------:R-:W-:-:S13]  /*04d0*/  PLOP3.LUT P0, PT, P0, P1, PT, 0x2f, 0xf2 ;  /* 0x0000000000f2781c */ /* 0x000fda0000702577 */
[----:B------:R-:W-:Y:S05]  /*04e0*/  @P0 BRA `(.L_x_23) ;  /* 0x0000000400000947 */ /* 0x000fea0003800000 */
[----:B------:R-:W-:Y:S02]  /*04f0*/  ISETP.GE.AND P0, PT, R10, RZ, PT ;  /* 0x000000ff0a00720c */ /* 0x000fe40003f06270 */
[----:B------:R-:W-:-:S11]  /*0500*/  ISETP.GE.AND P1, PT, R11, RZ, PT ;  /* 0x000000ff0b00720c */ /* 0x000fd60003f26270 */
[----:B------:R-:W-:Y:S02]  /*0510*/  @P0 IMAD.MOV.U32 R9, RZ, RZ, RZ ;  /* 0x000000ffff090224 */ /* 0x000fe400078e00ff */
[----:B------:R-:W-:Y:S01]  /*0520*/  @!P0 FFMA R7, R0, 1.84467440737095516160e+19, RZ ;  /* 0x5f80000000078823 */ /* 0x000fe200000000ff */
[----:B------:R-:W-:Y:S02]  /*0530*/  @!P0 IMAD.MOV.U32 R9, RZ, RZ, -0x40 ;  /* 0xffffffc0ff098424 */ /* 0x000fe400078e00ff */
[----:B------:R-:W-:-:S03]  /*0540*/  @!P1 FFMA R8, R3, 1.84467440737095516160e+19, RZ ;  /* 0x5f80000003089823 */ /* 0x000fc600000000ff */
[----:B------:R-:W-:-:S07]  /*0550*/  @!P1 IADD3 R9, PT, PT, R9, 0x40, RZ ;  /* 0x0000004009099810 */ /* 0x000fce0007ffe0ff */
.L_x_19:
[----:B------:R-:W-:Y:S01]  /*0560*/  LEA R3, R6, 0xc0800000, 0x17 ;  /* 0xc080000006037811 */ /* 0x000fe200078eb8ff */
[----:B------:R-:W-:Y:S01]  /*0570*/  VIADD R5, R5, 0xffffff81 ;  /* 0xffffff8105057836 */ /* 0x000fe20000000000 */
[----:B------:R-:W-:Y:S03]  /*0580*/  BSSY.RECONVERGENT B2, `(.L_x_24) ;  /* 0x0000035000027945 */ /* 0x000fe60003800200 */
[----:B------:R-:W-:Y:S01]  /*0590*/  IMAD.IADD R3, R8, 0x1, -R3 ;  /* 0x0000000108037824 */ /* 0x000fe200078e0a03 */
[C---:B------:R-:W-:Y:S01]  /*05a0*/  IADD3 R6, PT, PT, R5.reuse, 0x7f, -R6 ;  /* 0x0000007f05067810 */ /* 0x040fe20007ffe806 */
[----:B------:R-:W-:Y:S02]  /*05b0*/  IMAD R0, R5, -0x800000, R7 ;  /* 0xff80000005007824 */ /* 0x000fe400078e0207 */
[----:B------:R-:W0:Y:S01]  /*05c0*/  MUFU.RCP R8, R3 ;  /* 0x0000000300087308 */ /* 0x000e220000001000 */
[----:B------:R-:W-:Y:S01]  /*05d0*/  FADD.FTZ R11, -R3, -RZ ;  /* 0x800000ff030b7221 */ /* 0x000fe20000010100 */
[----:B------:R-:W-:-:S03]  /*05e0*/  IMAD.IADD R6, R6, 0x1, R9 ;  /* 0x0000000106067824 */ /* 0x000fc600078e0209 */
        /* <DEDUP_REMOVED lines=8> */
[----:B------:R-:W-:-:S04]  /*0670*/  LOP3.LUT R3, R3, 0xff, RZ, 0xc0, !PT ;  /* 0x000000ff03037812 */ /* 0x000fc800078ec0ff */
[----:B------:R-:W-:-:S05]  /*0680*/  IADD3 R9, PT, PT, R3, R6, RZ ;  /* 0x0000000603097210 */ /* 0x000fca0007ffe0ff */
        /* <DEDUP_REMOVED lines=10> */
[CCC-:B------:R-:W-:Y:S01]  /*0730*/  FFMA.RZ R3, R10.reuse, R8.reuse, R7.reuse ;  /* 0x000000080a037223 */ /* 0x1c0fe2000000c007 */
[CCC-:B------:R-:W-:Y:S01]  /*0740*/  FFMA.RM R6, R10.reuse, R8.reuse, R7.reuse ;  /* 0x000000080a067223 */ /* 0x1c0fe20000004007 */
[C---:B------:R-:W-:Y:S02]  /*0750*/  ISETP.NE.AND P2, PT, R9.reuse, RZ, PT ;  /* 0x000000ff0900720c */ /* 0x040fe40003f45270 */
[----:B------:R-:W-:Y:S02]  /*0760*/  ISETP.NE.AND P1, PT, R9, RZ, PT ;  /* 0x000000ff0900720c */ /* 0x000fe40003f25270 */
[----:B------:R-:W-:Y:S01]  /*0770*/  LOP3.LUT R5, R3, 0x7fffff, RZ, 0xc0, !PT ;  /* 0x007fffff03057812 */ /* 0x000fe200078ec0ff */
[----:B------:R-:W-:Y:S01]  /*0780*/  FFMA.RP R3, R10, R8, R7 ;  /* 0x000000080a037223 */ /* 0x000fe20000008007 */
[----:B------:R-:W-:Y:S02]  /*0790*/  VIADD R8, R9, 0x20 ;  /* 0x0000002009087836 */ /* 0x000fe40000000000 */
[----:B------:R-:W-:Y:S01]  /*07a0*/  LOP3.LUT R5, R5, 0x800000, RZ, 0xfc, !PT ;  /* 0x0080000005057812 */ /* 0x000fe200078efcff */
[----:B------:R-:W-:Y:S01]  /*07b0*/  IMAD.MOV R7, RZ, RZ, -R9 ;  /* 0x000000ffff077224 */ /* 0x000fe200078e0a09 */
[----:B------:R-:W-:-:S02]  /*07c0*/  FSETP.NEU.FTZ.AND P0, PT, R3, R6, PT ;  /* 0x000000060300720b */ /* 0x000fc40003f1d000 */
[----:B------:R-:W-:Y:S02]  /*07d0*/  SHF.L.U32 R8, R5, R8, RZ ;  /* 0x0000000805087219 */ /* 0x000fe400000006ff */
[----:B------:R-:W-:Y:S02]  /*07e0*/  SEL R6, R7, RZ, P2 ;  /* 0x000000ff07067207 */ /* 0x000fe40001000000 */
[----:B------:R-:W-:Y:S02]  /*07f0*/  ISETP.NE.AND P1, PT, R8, RZ, P1 ;  /* 0x000000ff0800720c */ /* 0x000fe40000f25270 */
[----:B------:R-:W-:Y:S02]  /*0800*/  SHF.R.U32.HI R6, RZ, R6, R5 ;  /* 0x00000006ff067219 */ /* 0x000fe40000011605 */
[----:B------:R-:W-:Y:S02]  /*0810*/  PLOP3.LUT P0, PT, P0, P1, PT, 0xf8, 0x8f ;  /* 0x00000000008f781c */ /* 0x000fe40000703f70 */
[----:B------:R-:W-:-:S02]  /*0820*/  SHF.R.U32.HI R8, RZ, 0x1, R6 ;  /* 0x00000001ff087819 */ /* 0x000fc40000011606 */
[----:B------:R-:W-:-:S04]  /*0830*/  SEL R3, RZ, 0x1, !P0 ;  /* 0x00000001ff037807 */ /* 0x000fc80004000000 */
[----:B------:R-:W-:-:S04]  /*0840*/  LOP3.LUT R3, R3, 0x1, R8, 0xf8, !PT ;  /* 0x0000000103037812 */ /* 0x000fc800078ef808 */
[----:B------:R-:W-:-:S04]  /*0850*/  LOP3.LUT R3, R3, R6, RZ, 0xc0, !PT ;  /* 0x0000000603037212 */ /* 0x000fc800078ec0ff */
[----:B------:R-:W-:-:S04]  /*0860*/  IADD3 R3, PT, PT, R8, R3, RZ ;  /* 0x0000000308037210 */ /* 0x000fc80007ffe0ff */
[----:B------:R-:W-:Y:S01]  /*0870*/  LOP3.LUT R0, R3, R0, RZ, 0xfc, !PT ;  /* 0x0000000003007212 */ /* 0x000fe200078efcff */
[----:B------:R-:W-:Y:S06]  /*0880*/  BRA `(.L_x_27) ;  /* 0x0000000000107947 */ /* 0x000fec0003800000 */
.L_x_26:
[----:B------:R-:W-:-:S04]  /*0890*/  LOP3.LUT R0, R0, 0x80000000, RZ, 0xc0, !PT ;  /* 0x8000000000007812 */ /* 0x000fc800078ec0ff */
[----:B------:R-:W-:Y:S01]  /*08a0*/  LOP3.LUT R0, R0, 0x7f800000, RZ, 0xfc, !PT ;  /* 0x7f80000000007812 */ /* 0x000fe200078efcff */
[----:B------:R-:W-:Y:S06]  /*08b0*/  BRA `(.L_x_27) ;  /* 0x0000000000047947 */ /* 0x000fec0003800000 */
.L_x_25:
[----:B------:R-:W-:-:S07]  /*08c0*/  IMAD R0, R6, 0x800000, R0 ;  /* 0x0080000006007824 */ /* 0x000fce00078e0200 */
.L_x_27:
[----:B------:R-:W-:Y:S05]  /*08d0*/  BSYNC.RECONVERGENT B2 ;  /* 0x0000000000027941 */ /* 0x000fea0003800200 */
.L_x_24:
[----:B------:R-:W-:Y:S05]  /*08e0*/  BRA `(.L_x_28) ;  /* 0x0000000000207947 */ /* 0x000fea0003800000 */
.L_x_23:
[----:B------:R-:W-:-:S04]  /*08f0*/  LOP3.LUT R0, R8, 0x80000000, R7, 0x48, !PT ;  /* 0x8000000008007812 */ /* 0x000fc800078e4807 */
[----:B------:R-:W-:Y:S01]  /*0900*/  LOP3.LUT R0, R0, 0x7f800000, RZ, 0xfc, !PT ;  /* 0x7f80000000007812 */ /* 0x000fe200078efcff */
[----:B------:R-:W-:Y:S06]  /*0910*/  BRA `(.L_x_28) ;  /* 0x0000000000147947 */ /* 0x000fec0003800000 */
.L_x_22:
[----:B------:R-:W-:Y:S01]  /*0920*/  LOP3.LUT R0, R8, 0x80000000, R7, 0x48, !PT ;  /* 0x8000000008007812 */ /* 0x000fe200078e4807 */
[----:B------:R-:W-:Y:S06]  /*0930*/  BRA `(.L_x_28) ;  /* 0x00000000000c7947 */ /* 0x000fec0003800000 */
.L_x_21:
[----:B------:R-:W0:Y:S01]  /*0940*/  MUFU.RSQ R0, -QNAN ;  /* 0xffc0000000007908 */ /* 0x000e220000001400 */
[----:B------:R-:W-:Y:S05]  /*0950*/  BRA `(.L_x_28) ;  /* 0x0000000000047947 */ /* 0x000fea0003800000 */
.L_x_20:
[----:B------:R-:W-:-:S07]  /*0960*/  FADD.FTZ R0, R0, R3 ;  /* 0x0000000300007221 */ /* 0x000fce0000010000 */
.L_x_28:
[----:B------:R-:W-:Y:S05]  /*0970*/  BSYNC.RECONVERGENT B1 ;  /* 0x0000000000017941 */ /* 0x000fea0003800200 */
.L_x_18:
[----:B------:R-:W-:-:S04]  /*0980*/  IMAD.MOV.U32 R5, RZ, RZ, 0x0 ;  /* 0x00000000ff057424 */ /* 0x000fc800078e00ff */
[----:B0-----:R-:W-:Y:S05]  /*0990*/  RET.REL.NODEC R4 `(_Z7jisuan2PfS_S_S_ii) ;  /* 0xfffffff404987950 */ /* 0x001fea0003c3ffff */
.L_x_29:
        /* <DEDUP_REMOVED lines=14> */
.L_x_54:


//--------------------- .text._Z7jisuan1PfS_S_S_ii --------------------------
	.section	.text._Z7jisuan1PfS_S_S_ii,"ax",@progbits
	.align	128
        .global         _Z7jisuan1PfS_S_S_ii
        .type           _Z7jisuan1PfS_S_S_ii,@function
        .size           _Z7jisuan1PfS_S_S_ii,(.L_x_55 - _Z7jisuan1PfS_S_S_ii)
        .other          _Z7jisuan1PfS_S_S_ii,@"STO_CUDA_ENTRY STV_DEFAULT"
_Z7jisuan1PfS_S_S_ii:
.text._Z7jisuan1PfS_S_S_ii:
[----:B------:R-:W-:Y:S01]  /*0000*/  LDC R1, c[0x0][0x37c] ;  /* 0x0000df00ff017b82 */ /* 0x000fe20000000800 */
[----:B------:R-:W0:Y:S07]  /*0010*/  S2R R9, SR_TID.X ;  /* 0x0000000000097919 */ /* 0x000e2e0000002100 */
[----:B------:R-:W1:Y:S01]  /*0020*/  S2UR UR6, SR_CTAID.X ;  /* 0x00000000000679c3 */ /* 0x000e620000002500 */
[----:B------:R-:W2:Y:S07]  /*0030*/  LDCU.64 UR4, c[0x0][0x358] ;  /* 0x00006b00ff0477ac */ /* 0x000eae0008000a00 */
[----:B------:R-:W1:Y:S08]  /*0040*/  LDC.64 R10, c[0x0][0x3a0] ;  /* 0x0000e800ff0a7b82 */ /* 0x000e700000000a00 */
[----:B------:R-:W3:Y:S08]  /*0050*/  LDC.64 R6, c[0x0][0x398] ;  /* 0x0000e600ff067b82 */ /* 0x000ef00000000a00 */
[----:B------:R-:W4:Y:S01]  /*0060*/  LDC.64 R4, c[0x0][0x380] ;  /* 0x0000e000ff047b82 */ /* 0x000f220000000a00 */
[----:B-1----:R-:W-:-:S02]  /*0070*/  IMAD R3, R11, UR6, R11 ;  /* 0x000000060b037c24 */ /* 0x002fc4000f8e020b */
[----:B0-----:R-:W-:-:S04]  /*0080*/  IMAD R2, R9, R10, R10 ;  /* 0x0000000a09027224 */ /* 0x001fc800078e020a */
[----:B------:R-:W-:-:S04]  /*0090*/  IMAD.IADD R2, R3, 0x1, R2 ;  /* 0x0000000103027824 */ /* 0x000fc800078e0202 */
[----:B---3--:R-:W-:-:S05]  /*00a0*/  IMAD.WIDE R6, R2, 0x4, R6 ;  /* 0x0000000402067825 */ /* 0x008fca00078e0206 */
[----:B--2---:R-:W2:Y:S01]  /*00b0*/  LDG.E R11, desc[UR4][R6.64] ;  /* 0x00000004060b7981 */ /* 0x004ea2000c1e1900 */
[----:B------:R-:W-:-:S04]  /*00c0*/  IMAD R9, R9, R10, R3 ;  /* 0x0000000a09097224 */ /* 0x000fc800078e0203 */
[----:B----4-:R-:W-:-:S04]  /*00d0*/  IMAD.WIDE R8, R9, 0x4, R4 ;  /* 0x0000000409087825 */ /* 0x010fc800078e0204 */
[----:B------:R-:W-:Y:S02]  /*00e0*/  IMAD.WIDE R4, R2, 0x4, R4 ;  /* 0x0000000402047825 */ /* 0x000fe400078e0204 */
[----:B------:R-:W3:Y:S04]  /*00f0*/  LDG.E R9, desc[UR4][R8.64] ;  /* 0x0000000408097981 */ /* 0x000ee8000c1e1900 */
[----:B------:R-:W3:Y:S01]  /*0100*/  LDG.E R0, desc[UR4][R4.64] ;  /* 0x0000000404007981 */ /* 0x000ee2000c1e1900 */
[----:B------:R-:W-:Y:S01]  /*0110*/  BSSY.RECONVERGENT B0, `(.L_x_30) ;  /* 0x000000e000007945 */ /* 0x000fe20003800200 */
[----:B--2---:R-:W0:Y:S01]  /*0120*/  MUFU.RCP R10, R11 ;  /* 0x0000000b000a7308 */ /* 0x004e220000001000 */
[----:B---3--:R-:W-:Y:S01]  /*0130*/  FADD R0, R0, -R9 ;  /* 0x8000000900007221 */ /* 0x008fe20000000000 */
[----:B0-----:R-:W-:-:S06]  /*0140*/  FFMA R3, -R11, R10, 1 ;  /* 0x3f8000000b037423 */ /* 0x001fcc000000010a */
[----:B------:R-:W0:Y:S01]  /*0150*/  FCHK P0, R0, R11 ;  /* 0x0000000b00007302 */ /* 0x000e220000000000 */
[----:B------:R-:W-:-:S04]  /*0160*/  FFMA R3, R10, R3, R10 ;  /* 0x000000030a037223 */ /* 0x000fc8000000000a */
[----:B------:R-:W-:-:S04]  /*0170*/  FFMA R10, R0, R3, RZ ;  /* 0x00000003000a7223 */ /* 0x000fc800000000ff */
[----:B------:R-:W-:-:S04]  /*0180*/  FFMA R12, -R11, R10, R0 ;  /* 0x0000000a0b0c7223 */ /* 0x000fc80000000100 */
[----:B------:R-:W-:Y:S01]  /*0190*/  FFMA R3, R3, R12, R10 ;  /* 0x0000000c03037223 */ /* 0x000fe2000000000a */
[----:B0-----:R-:W-:Y:S06]  /*01a0*/  @!P0 BRA `(.L_x_31) ;  /* 0x0000000000108947 */ /* 0x001fec0003800000 */
[----:B------:R-:W-:Y:S01]  /*01b0*/  IMAD.MOV.U32 R3, RZ, RZ, R11 ;  /* 0x000000ffff037224 */ /* 0x000fe200078e000b */
[----:B------:R-:W-:-:S07]  /*01c0*/  MOV R8, 0x1e0 ;  /* 0x000001e000087802 */ /* 0x000fce0000000f00 */
[----:B------:R-:W-:Y:S05]  /*01d0*/  CALL.REL.NOINC `($__internal_2_$__cuda_sm3x_div_rn_noftz_f32_slowpath) ;  /* 0x00000004000c7944 */ /* 0x000fea0003c00000 */
[----:B------:R-:W-:-:S07]  /*01e0*/  MOV R3, R0 ;  /* 0x0000000000037202 */ /* 0x000fce0000000f00 */
.L_x_31:
[----:B------:R-:W-:Y:S05]  /*01f0*/  BSYNC.RECONVERGENT B0 ;  /* 0x0000000000007941 */ /* 0x000fea0003800200 */
.L_x_30:
[----:B------:R-:W0:Y:S02]  /*0200*/  LDC.64 R8, c[0x4][0x40] ;  /* 0x01001000ff087b82 */ /* 0x000e240000000a00 */
[----:B0-----:R-:W2:Y:S01]  /*0210*/  LDG.E R8, desc[UR4][R8.64] ;  /* 0x0000000408087981 */ /* 0x001ea2000c1e1900 */
[----:B------:R-:W-:Y:S01]  /*0220*/  BSSY.RECONVERGENT B0, `(.L_x_32) ;  /* 0x000000e000007945 */ /* 0x000fe20003800200 */
[----:B--2---:R-:W-:-:S04]  /*0230*/  I2FP.F32.S32 R10, R8 ;  /* 0x00000008000a7245 */ /* 0x004fc80000201400 */
[----:B------:R-:W0:Y:S08]  /*0240*/  MUFU.RCP R11, R10 ;  /* 0x0000000a000b7308 */ /* 0x000e300000001000 */
[----:B------:R-:W1:Y:S01]  /*0250*/  FCHK P0, R3, R10 ;  /* 0x0000000a03007302 */ /* 0x000e620000000000 */
[----:B0-----:R-:W-:-:S04]  /*0260*/  FFMA R0, -R10, R11, 1 ;  /* 0x3f8000000a007423 */ /* 0x001fc8000000010b */
[----:B------:R-:W-:-:S04]  /*0270*/  FFMA R0, R11, R0, R11 ;  /* 0x000000000b007223 */ /* 0x000fc8000000000b */
[----:B------:R-:W-:-:S04]  /*0280*/  FFMA R11, R0, R3, RZ ;  /* 0x00000003000b7223 */ /* 0x000fc800000000ff */
[----:B------:R-:W-:-:S04]  /*0290*/  FFMA R12, -R10, R11, R3 ;  /* 0x0000000b0a0c7223 */ /* 0x000fc80000000103 */
[----:B------:R-:W-:Y:S01]  /*02a0*/  FFMA R0, R0, R12, R11 ;  /* 0x0000000c00007223 */ /* 0x000fe2000000000b */
[----:B-1----:R-:W-:Y:S06]  /*02b0*/  @!P0 BRA `(.L_x_33) ;  /* 0x0000000000108947 */ /* 0x002fec0003800000 */
[----:B------:R-:W-:Y:S01]  /*02c0*/  IMAD.MOV.U32 R0, RZ, RZ, R3 ;  /* 0x000000ffff007224 */ /* 0x000fe200078e0003 */
[----:B------:R-:W-:Y:S01]  /*02d0*/  MOV R8, 0x300 ;  /* 0x0000030000087802 */ /* 0x000fe20000000f00 */
[----:B------:R-:W-:-:S07]  /*02e0*/  IMAD.MOV.U32 R3, RZ, RZ, R10 ;  /* 0x000000ffff037224 */ /* 0x000fce00078e000a */
[----:B------:R-:W-:Y:S05]  /*02f0*/  CALL.REL.NOINC `($__internal_2_$__cuda_sm3x_div_rn_noftz_f32_slowpath) ;  /* 0x0000000000c47944 */ /* 0x000fea0003c00000 */
.L_x_33:
[----:B------:R-:W-:Y:S05]  /*0300*/  BSYNC.RECONVERGENT B0 ;  /* 0x0000000000007941 */ /* 0x000fea0003800200 */
.L_x_32:
[----:B------:R-:W0:Y:S08]  /*0310*/  LDC.64 R8, c[0x0][0x388] ;  /* 0x0000e200ff087b82 */ /* 0x000e300000000a00 */
[----:B------:R-:W1:Y:S01]  /*0320*/  LDC R11, c[0x0][0x3a4] ;  /* 0x0000e900ff0b7b82 */ /* 0x000e620000000800 */
[----:B0-----:R-:W-:-:S05]  /*0330*/  IMAD.WIDE R8, R2, 0x4, R8 ;  /* 0x0000000402087825 */ /* 0x001fca00078e0208 */
[----:B------:R-:W2:Y:S01]  /*0340*/  LDG.E R3, desc[UR4][R8.64] ;  /* 0x0000000408037981 */ /* 0x000ea2000c1e1900 */
[----:B-1----:R-:W-:-:S04]  /*0350*/  IMAD.WIDE R10, R11, 0x4, R4 ;  /* 0x000000040b0a7825 */ /* 0x002fc800078e0204 */
[----:B--2---:R-:W-:-:S05]  /*0360*/  FADD R3, R3, -R0 ;  /* 0x8000000003037221 */ /* 0x004fca0000000000 */
[----:B------:R0:W-:Y:S04]  /*0370*/  STG.E desc[UR4][R8.64], R3 ;  /* 0x0000000308007986 */ /* 0x0001e8000c101904 */
[----:B------:R-:W2:Y:S04]  /*0380*/  LDG.E R7, desc[UR4][R6.64] ;  /* 0x0000000406077981 */ /* 0x000ea8000c1e1900 */
[----:B------:R-:W3:Y:S04]  /*0390*/  LDG.E R5, desc[UR4][R4.64] ;  /* 0x0000000404057981 */ /* 0x000ee8000c1e1900 */
[----:B------:R-:W3:Y:S01]  /*03a0*/  LDG.E R0, desc[UR4][R10.64] ;  /* 0x000000040a007981 */ /* 0x000ee2000c1e1900 */
[----:B------:R-:W-:Y:S01]  /*03b0*/  BSSY.RECONVERGENT B0, `(.L_x_34) ;  /* 0x000000e000007945 */ /* 0x000fe20003800200 */
[----:B--2---:R-:W1:Y:S01]  /*03c0*/  MUFU.RCP R12, R7 ;  /* 0x00000007000c7308 */ /* 0x004e620000001000 */
[----:B---3--:R-:W-:-:S07]  /*03d0*/  FADD R0, R0, -R5 ;  /* 0x8000000500007221 */ /* 0x008fce0000000000 */
[----:B------:R-:W2:Y:S01]  /*03e0*/  FCHK P0, R0, R7 ;  /* 0x0000000700007302 */ /* 0x000ea20000000000 */
[----:B-1----:R-:W-:-:S04]  /*03f0*/  FFMA R13, -R7, R12, 1 ;  /* 0x3f800000070d7423 */ /* 0x002fc8000000010c */
[----:B------:R-:W-:-:S04]  /*0400*/  FFMA R13, R12, R13, R12 ;  /* 0x0000000d0c0d7223 */ /* 0x000fc8000000000c */
[----:B------:R-:W-:-:S04]  /*0410*/  FFMA R12, R0, R13, RZ ;  /* 0x0000000d000c7223 */ /* 0x000fc800000000ff */
[----:B0-----:R-:W-:-:S04]  /*0420*/  FFMA R3, -R7, R12, R0 ;  /* 0x0000000c07037223 */ /* 0x001fc80000000100 */
[----:B------:R-:W-:Y:S01]  /*0430*/  FFMA R3, R13, R3, R12 ;  /* 0x000000030d037223 */ /* 0x000fe2000000000c */
[----:B--2---:R-:W-:Y:S06]  /*0440*/  @!P0 BRA `(.L_x_35) ;  /* 0x0000000000108947 */ /* 0x004fec0003800000 */
[----:B------:R-:W-:Y:S02]  /*0450*/  MOV R3, R7 ;  /* 0x0000000700037202 */ /* 0x000fe40000000f00 */
[----:B------:R-:W-:-:S07]  /*0460*/  MOV R8, 0x480 ;  /* 0x0000048000087802 */ /* 0x000fce0000000f00 */
[----:B------:R-:W-:Y:S05]  /*0470*/  CALL.REL.NOINC `($__internal_2_$__cuda_sm3x_div_rn_noftz_f32_slowpath) ;  /* 0x0000000000647944 */ /* 0x000fea0003c00000 */
[----:B------:R-:W-:-:S07]  /*0480*/  IMAD.MOV.U32 R3, RZ, RZ, R0 ;  /* 0x000000ffff037224 */ /* 0x000fce00078e0000 */
.L_x_35:
[----:B------:R-:W-:Y:S05]  /*0490*/  BSYNC.RECONVERGENT B0 ;  /* 0x0000000000007941 */ /* 0x000fea0003800200 */
.L_x_34:
        /* <DEDUP_REMOVED lines=13> */
[----:B------:R-:W-:Y:S02]  /*0570*/  MOV R3, R6 ;  /* 0x0000000600037202 */ /* 0x000fe40000000f00 */
[----:B------:R-:W-:-:S07]  /*0580*/  MOV R8, 0x5a0 ;  /* 0x000005a000087802 */ /* 0x000fce0000000f00 */
[----:B------:R-:W-:Y:S05]  /*0590*/  CALL.REL.NOINC `($__internal_2_$__cuda_sm3x_div_rn_noftz_f32_slowpath) ;  /* 0x00000000001c7944 */ /* 0x000fea0003c00000 */
.L_x_37:
[----:B------:R-:W-:Y:S05]  /*05a0*/  BSYNC.RECONVERGENT B0 ;  /* 0x0000000000007941 */ /* 0x000fea0003800200 */
.L_x_36:
[----:B------:R-:W0:Y:S02]  /*05b0*/  LDC.64 R4, c[0x0][0x390] ;  /* 0x0000e400ff047b82 */ /* 0x000e240000000a00 */
[----:B0-----:R-:W-:-:S05]  /*05c0*/  IMAD.WIDE R2, R2, 0x4, R4 ;  /* 0x0000000402027825 */ /* 0x001fca00078e0204 */
[----:B------:R-:W2:Y:S02]  /*05d0*/  LDG.E R5, desc[UR4][R2.64] ;  /* 0x0000000402057981 */ /* 0x000ea4000c1e1900 */
[----:B--2---:R-:W-:-:S05]  /*05e0*/  FADD R5, R5, -R0 ;  /* 0x8000000005057221 */ /* 0x004fca0000000000 */
[----:B------:R-:W-:Y:S01]  /*05f0*/  STG.E desc[UR4][R2.64], R5 ;  /* 0x0000000502007986 */ /* 0x000fe2000c101904 */
[----:B------:R-:W-:Y:S05]  /*0600*/  EXIT ;  /* 0x000000000000794d */ /* 0x000fea0003800000 */
        .weak           $__internal_2_$__cuda_sm3x_div_rn_noftz_f32_slowpath
        .type           $__internal_2_$__cuda_sm3x_div_rn_noftz_f32_slowpath,@function
        .size           $__internal_2_$__cuda_sm3x_div_rn_noftz_f32_slowpath,(.L_x_55 - $__internal_2_$__cuda_sm3x_div_rn_noftz_f32_slowpath)
$__internal_2_$__cuda_sm3x_div_rn_noftz_f32_slowpath:
[----:B------:R-:W-:Y:S01]  /*0610*/  SHF.R.U32.HI R10, RZ, 0x17, R3 ;  /* 0x00000017ff0a7819 */ /* 0x000fe20000011603 */
[----:B------:R-:W-:Y:S01]  /*0620*/  BSSY.RECONVERGENT B1, `(.L_x_38) ;  /* 0x0000062000017945 */ /* 0x000fe20003800200 */
[----:B------:R-:W-:Y:S02]  /*0630*/  SHF.R.U32.HI R9, RZ, 0x17, R0 ;  /* 0x00000017ff097819 */ /* 0x000fe40000011600 */
[----:B------:R-:W-:Y:S02]  /*0640*/  LOP3.LUT R14, R10, 0xff, RZ, 0xc0, !PT ;  /* 0x000000ff0a0e7812 */ /* 0x000fe400078ec0ff */
[----:B------:R-:W-:-:S03]  /*0650*/  LOP3.LUT R12, R9, 0xff, RZ, 0xc0, !PT ;  /* 0x000000ff090c7812 */ /* 0x000fc600078ec0ff */
[----:B------:R-:W-:Y:S01]  /*0660*/  VIADD R11, R14, 0xffffffff ;  /* 0xffffffff0e0b7836 */ /* 0x000fe20000000000 */
[----:B------:R-:W-:-:S04]  /*0670*/  IADD3 R10, PT, PT, R12, -0x1, RZ ;  /* 0xffffffff0c0a7810 */ /* 0x000fc80007ffe0ff */
        /* <DEDUP_REMOVED lines=22> */
[----:B------:R-:W-:Y:S01]  /*07e0*/  @P0 MOV R9, RZ ;  /* 0x000000ff00090202 */ /* 0x000fe20000000f00 */
[----:B------:R-:W-:Y:S02]  /*07f0*/  @!P0 IMAD.MOV.U32 R9, RZ, RZ, -0x40 ;  /* 0xffffffc0ff098424 */ /* 0x000fe400078e00ff */
[----:B------:R-:W-:Y:S01]  /*0800*/  @!P0 FFMA R0, R0, 1.84467440737095516160e+19, RZ ;  /* 0x5f80000000008823 */ /* 0x000fe200000000ff */
[----:B------:R-:W-:Y:S02]  /*0810*/  @!P1 FFMA R3, R3, 1.84467440737095516160e+19, RZ ;  /* 0x5f80000003039823 */ /* 0x000fe400000000ff */
[----:B------:R-:W-:-:S07]  /*0820*/  @!P1 IADD3 R9, PT, PT, R9, 0x40, RZ ;  /* 0x0000004009099810 */ /* 0x000fce0007ffe0ff */
.L_x_39:
[----:B------:R-:W-:Y:S01]  /*0830*/  LEA R10, R14, 0xc0800000, 0x17 ;  /* 0xc08000000e0a7811 */ /* 0x000fe200078eb8ff */
[----:B------:R-:W-:Y:S04]  /*0840*/  BSSY.RECONVERGENT B2, `(.L_x_44) ;  /* 0x0000036000027945 */ /* 0x000fe80003800200 */
[----:B------:R-:W-:Y:S01]  /*0850*/  IMAD.IADD R10, R3, 0x1, -R10 ;  /* 0x00000001030a7824 */ /* 0x000fe200078e0a0a */
[----:B------:R-:W-:-:S03]  /*0860*/  IADD3 R3, PT, PT, R12, -0x7f, RZ ;  /* 0xffffff810c037810 */ /* 0x000fc60007ffe0ff */
[----:B------:R0:W1:Y:S01]  /*0870*/  MUFU.RCP R11, R10 ;  /* 0x0000000a000b7308 */ /* 0x0000620000001000 */
[----:B------:R-:W-:Y:S01]  /*0880*/  FADD.FTZ R13, -R10, -RZ ;  /* 0x800000ff0a0d7221 */ /* 0x000fe20000010100 */
[C---:B------:R-:W-:Y:S01]  /*0890*/  IMAD R0, R3.reuse, -0x800000, R0 ;  /* 0xff80000003007824 */ /* 0x040fe200078e0200 */
[----:B0-----:R-:W-:-:S05]  /*08a0*/  IADD3 R10, PT, PT, R3, 0x7f, -R14 ;  /* 0x0000007f030a7810 */ /* 0x001fca0007ffe80e */
[----:B------:R-:W-:Y:S02]  /*08b0*/  IMAD.IADD R10, R10, 0x1, R9 ;  /* 0x000000010a0a7824 */ /* 0x000fe400078e0209 */
[----:B-1----:R-:W-:-:S04]  /*08c0*/  FFMA R12, R11, R13, 1 ;  /* 0x3f8000000b0c7423 */ /* 0x002fc8000000000d */
        /* <DEDUP_REMOVED lines=25> */
[----:B------:R-:W-:Y:S01]  /*0a60*/  IADD3 R12, PT, PT, R13, 0x20, RZ ;  /* 0x000000200d0c7810 */ /* 0x000fe20007ffe0ff */
[----:B------:R-:W-:Y:S01]  /*0a70*/  IMAD.MOV R11, RZ, RZ, -R13 ;  /* 0x000000ffff0b7224 */ /* 0x000fe200078e0a0d */
[----:B------:R-:W-:-:S02]  /*0a80*/  LOP3.LUT R9, R9, 0x800000, RZ, 0xfc, !PT ;  /* 0x0080000009097812 */ /* 0x000fc400078efcff */
        /* <DEDUP_REMOVED lines=9> */
[----:B------:R-:W-:-:S04]  /*0b20*/  LOP3.LUT R3, R3, R10, RZ, 0xc0, !PT ;  /* 0x0000000a03037212 */ /* 0x000fc800078ec0ff */
[----:B------:R-:W-:-:S04]  /*0b30*/  IADD3 R3, PT, PT, R12, R3, RZ ;  /* 0x000000030c037210 */ /* 0x000fc80007ffe0ff */
[----:B------:R-:W-:Y:S01]  /*0b40*/  LOP3.LUT R0, R3, R0, RZ, 0xfc, !PT ;  /* 0x0000000003007212 */ /* 0x000fe200078efcff */
[----:B------:R-:W-:Y:S06]  /*0b50*/  BRA `(.L_x_47) ;  /* 0x0000000000107947 */ /* 0x000fec0003800000 */
.L_x_46:
[----:B------:R-:W-:-:S04]  /*0b60*/  LOP3.LUT R0, R0, 0x80000000, RZ, 0xc0, !PT ;  /* 0x8000000000007812 */ /* 0x000fc800078ec0ff */
[----:B------:R-:W-:Y:S01]  /*0b70*/  LOP3.LUT R0, R0, 0x7f800000, RZ, 0xfc, !PT ;  /* 0x7f80000000007812 */ /* 0x000fe200078efcff */
[----:B------:R-:W-:Y:S06]  /*0b80*/  BRA `(.L_x_47) ;  /* 0x0000000000047947 */ /* 0x000fec0003800000 */
.L_x_45:
[----:B------:R-:W-:-:S07]  /*0b90*/  IMAD R0, R10, 0x800000, R0 ;  /* 0x008000000a007824 */ /* 0x000fce00078e0200 */
.L_x_47:
[----:B------:R-:W-:Y:S05]  /*0ba0*/  BSYNC.RECONVERGENT B2 ;  /* 0x0000000000027941 */ /* 0x000fea0003800200 */
.L_x_44:
[----:B------:R-:W-:Y:S05]  /*0bb0*/  BRA `(.L_x_48) ;  /* 0x0000000000207947 */ /* 0x000fea0003800000 */
.L_x_43:
[----:B------:R-:W-:-:S04]  /*0bc0*/  LOP3.LUT R0, R3, 0x80000000, R0, 0x48, !PT ;  /* 0x8000000003007812 */ /* 0x000fc800078e4800 */
[----:B------:R-:W-:Y:S01]  /*0bd0*/  LOP3.LUT R0, R0, 0x7f800000, RZ, 0xfc, !PT ;  /* 0x7f80000000007812 */ /* 0x000fe200078efcff */
[----:B------:R-:W-:Y:S06]  /*0be0*/  BRA `(.L_x_48) ;  /* 0x0000000000147947 */ /* 0x000fec0003800000 */
.L_x_42:
[----:B------:R-:W-:Y:S01]  /*0bf0*/  LOP3.LUT R0, R3, 0x80000000, R0, 0x48, !PT ;  /* 0x8000000003007812 */ /* 0x000fe200078e4800 */
[----:B------:R-:W-:Y:S06]  /*0c00*/  BRA `(.L_x_48) ;  /* 0x00000000000c7947 */ /* 0x000fec0003800000 */
.L_x_41:
[----:B------:R-:W0:Y:S01]  /*0c10*/  MUFU.RSQ R0, -QNAN ;  /* 0xffc0000000007908 */ /* 0x000e220000001400 */
[----:B------:R-:W-:Y:S05]  /*0c20*/  BRA `(.L_x_48) ;  /* 0x0000000000047947 */ /* 0x000fea0003800000 */
.L_x_40:
[----:B------:R-:W-:-:S07]  /*0c30*/  FADD.FTZ R0, R0, R3 ;  /* 0x0000000300007221 */ /* 0x000fce0000010000 */
.L_x_48:
[----:B------:R-:W-:Y:S05]  /*0c40*/  BSYNC.RECONVERGENT B1 ;  /* 0x0000000000017941 */ /* 0x000fea0003800200 */
.L_x_38:
[----:B------:R-:W-:-:S04]  /*0c50*/  HFMA2 R9, -RZ, RZ, 0, 0 ;  /* 0x00000000ff097431 */ /* 0x000fc800000001ff */
[----:B0-----:R-:W-:Y:S05]  /*0c60*/  RET.REL.NODEC R8 `(_Z7jisuan1PfS_S_S_ii) ;  /* 0xfffffff008e47950 */ /* 0x001fea0003c3ffff */
.L_x_49:
        /* <DEDUP_REMOVED lines=9> */
.L_x_55:


//--------------------- .text._Z3kkpv             --------------------------
	.section	.text._Z3kkpv,"ax",@progbits
	.align	128
        .global         _Z3kkpv
        .type           _Z3kkpv,@function
        .size           _Z3kkpv,(.L_x_61 - _Z3kkpv)
        .other          _Z3kkpv,@"STO_CUDA_ENTRY STV_DEFAULT"
_Z3kkpv:
.text._Z3kkpv:
[----:B------:R-:W0:Y:S01]  /*0000*/  LDC R1, c[0x0][0x37c] ;  /* 0x0000df00ff017b82 */ /* 0x000e220000000800 */
[----:B------:R-:W1:Y:S01]  /*0010*/  S2R R8, SR_TID.X ;  /* 0x0000000000087919 */ /* 0x000e620000002100 */
[----:B0-----:R-:W-:Y:S01]  /*0020*/  VIADD R1, R1, 0xfffffff8 ;  /* 0xfffffff801017836 */ /* 0x001fe20000000000 */
[----:B------:R-:W-:Y:S01]  /*0030*/  MOV R0, 0x70 ;  /* 0x0000007000007802 */ /* 0x000fe20000000f00 */
[----:B------:R-:W0:Y:S01]  /*0040*/  LDCU UR4, c[0x0][0x2f8] ;  /* 0x00005f00ff0477ac */ /* 0x000e220008000800 */
[----:B------:R-:W1:Y:S03]  /*0050*/  S2R R9, SR_CTAID.X ;  /* 0x0000000000097919 */ /* 0x000e660000002500 */
[----:B------:R2:W3:Y:S01]  /*0060*/  LDC.64 R2, c[0x4][R0] ;  /* 0x0100000000027b82 */ /* 0x0004e20000000a00 */
[----:B------:R-:W4:Y:S01]  /*0070*/  LDCU.64 UR6, c[0x4][0x48] ;  /* 0x01000900ff0677ac */ /* 0x000f220008000a00 */
[----:B------:R-:W5:Y:S01]  /*0080*/  LDCU UR5, c[0x0][0x2fc] ;  /* 0x00005f80ff0577ac */ /* 0x000f620008000800 */
[----:B0-----:R-:W-:Y:S01]  /*0090*/  IADD3 R6, P0, PT, R1, UR4, RZ ;  /* 0x0000000401067c10 */ /* 0x001fe2000ff1e0ff */
[----:B----4-:R-:W-:Y:S01]  /*00a0*/  IMAD.U32 R4, RZ, RZ, UR6 ;  /* 0x00000006ff047e24 */ /* 0x010fe2000f8e00ff */
[----:B------:R-:W-:-:S03]  /*00b0*/  MOV R5, UR7 ;  /* 0x0000000700057c02 */ /* 0x000fc60008000f00 */
[----:B-----5:R-:W-:Y:S01]  /*00c0*/  IMAD.X R7, RZ, RZ, UR5, P0 ;  /* 0x00000005ff077e24 */ /* 0x020fe200080e06ff */
[----:B-1----:R2:W-:Y:S07]  /*00d0*/  STL.64 [R1], R8 ;  /* 0x0000000801007387 */ /* 0x0025ee0000100a00 */
[----:B------:R-:W-:-:S07]  /*00e0*/  LEPC R20, `(.L_x_50) ;  /* 0x000000001014794e */ /* 0x000fce0000000000 */
[----:B--23--:R-:W-:Y:S05]  /*00f0*/  CALL.ABS.NOINC R2 ;  /* 0x0000000002007343 */ /* 0x00cfea0003c00000 */
.L_x_50:
[----:B------:R-:W-:Y:S05]  /*0100*/  EXIT ;  /* 0x000000000000794d */ /* 0x000fea0003800000 */
.L_x_51:
        /* <DEDUP_REMOVED lines=15> */
.L_x_61:


//--------------------- .text._Z8zeroinitPfii     --------------------------
	.section	.text._Z8zeroinitPfii,"ax",@progbits
	.align	128
        .global         _Z8zeroinitPfii
        .type           _Z8zeroinitPfii,@function
        .size           _Z8zeroinitPfii,(.L_x_62 - _Z8zeroinitPfii)
        .other          _Z8zeroinitPfii,@"STO_CUDA_ENTRY STV_DEFAULT"
_Z8zeroinitPfii:
.text._Z8zeroinitPfii:
[----:B------:R-:W-:Y:S01]  /*0000*/  LDC R1, c[0x0][0x37c] ;  /* 0x0000df00ff017b82 */ /* 0x000fe20000000800 */
[----:B------:R-:W0:Y:S07]  /*0010*/  S2R R5, SR_TID.X ;  /* 0x0000000000057919 */ /* 0x000e2e0000002100 */
[----:B------:R-:W0:Y:S01]  /*0020*/  LDC.64 R6, c[0x0][0x388] ;  /* 0x0000e200ff067b82 */ /* 0x000e220000000a00 */
[----:B------:R-:W1:Y:S07]  /*0030*/  LDCU.64 UR4, c[0x0][0x358] ;  /* 0x00006b00ff0477ac */ /* 0x000e6e0008000a00 */
[----:B------:R-:W2:Y:S08]  /*0040*/  S2UR UR6, SR_CTAID.X ;  /* 0x00000000000679c3 */ /* 0x000eb00000002500 */
[----:B------:R-:W3:Y:S01]  /*0050*/  LDC.64 R2, c[0x0][0x380] ;  /* 0x0000e000ff027b82 */ /* 0x000ee20000000a00 */
[----:B0-----:R-:W-:-:S04]  /*0060*/  IMAD R0, R5, R6, RZ ;  /* 0x0000000605007224 */ /* 0x001fc800078e02ff */
[----:B--2---:R-:W-:-:S04]  /*0070*/  IMAD R5, R7, UR6, R0 ;  /* 0x0000000607057c24 */ /* 0x004fc8000f8e0200 */
[----:B---3--:R-:W-:-:S05]  /*0080*/  IMAD.WIDE R2, R5, 0x4, R2 ;  /* 0x0000000405027825 */ /* 0x008fca00078e0202 */
[----:B-1----:R-:W-:Y:S01]  /*0090*/  STG.E desc[UR4][R2.64], RZ ;  /* 0x000000ff02007986 */ /* 0x002fe2000c101904 */
[----:B------:R-:W-:Y:S05]  /*00a0*/  EXIT ;  /* 0x000000000000794d */ /* 0x000fea0003800000 */
.L_x_52:
        /* <DEDUP_REMOVED lines=13> */
.L_x_62:


//--------------------- .nv.global.init           --------------------------
	.section	.nv.global.init,"aw",@progbits
	.align	4
.nv.global.init:
	.type		m,@object
	.size		m,(__cudart_i2opi_f - m)
m:
        /*0000*/ 	.byte	0x08, 0x00, 0x00, 0x00
	.type		__cudart_i2opi_f,@object
	.size		__cudart_i2opi_f,($str$3 - __cudart_i2opi_f)
__cudart_i2opi_f:
        /*0004*/ 	.byte	0x41, 0x90, 0x43, 0x3c, 0x99, 0x95, 0x62, 0xdb, 0xc0, 0xdd, 0x34, 0xf5, 0xd1, 0x57, 0x27, 0xfc
        /*0014*/ 	.byte	0x29, 0x15, 0x44, 0x4e, 0x6e, 0x83, 0xf9, 0xa2
	.type		$str$3,@object
	.size		$str$3,($str$1 - $str$3)
$str$3:
        /*001c*/ 	.byte	0x25, 0x66, 0x20, 0x00
	.type		$str$1,@object
	.size		$str$1,($str$2 - $str$1)
$str$1:
        /*0020*/ 	.byte	0x25, 0x73, 0x20, 0x0a, 0x00
	.type		$str$2,@object
	.size		$str$2,($str - $str$2)
$str$2:
        /*0025*/ 	.byte	0x4f, 0x4b, 0x64, 0x6f, 0x67, 0x21, 0x00
	.type		$str,@object
	.size		$str,(.L_9 - $str)
$str:
        /*002c*/ 	.byte	0x25, 0x64, 0x2d, 0x25, 0x64, 0x20, 0x3a, 0x0a, 0x00
.L_9:


//--------------------- .nv.shared.reserved.0     --------------------------
	.section	.nv.shared.reserved.0,"aw",@nobits
	.weak		__nv_reservedSMEM_offset_0_alias
	.size		__nv_reservedSMEM_offset_0_alias, 0, 64
	.other		__nv_reservedSMEM_offset_0_alias,@"STO_CUDA_RESERVED_SHARED STV_DEFAULT"
__nv_reservedSMEM_offset_0_alias:
	.zero		0
	.zero		64


//--------------------- .nv.global                --------------------------
	.section	.nv.global,"aw",@nobits
	.align	8
.nv.global:
	.type		vx1,@object
	.size		vx1,(p0 - vx1)
vx1:
	.zero		8
	.type		p0,@object
	.size		p0,(z0 - p0)
p0:
	.zero		8
	.type		z0,@object
	.size		z0,(vz1 - z0)
z0:
	.zero		8
	.type		vz1,@object
	.size		vz1,(p1 - vz1)
vz1:
	.zero		8
	.type		p1,@object
	.size		p1,(yin - p1)
p1:
	.zero		8
	.type		yin,@object
	.size		yin,(size - yin)
yin:
	.zero		4
	.type		size,@object
	.size		size,(xin - size)
size:
	.zero		4
	.type		xin,@object
	.size		xin,(.L_5 - xin)
xin:
	.zero		4
.L_5:


//--------------------- .nv.constant0._Z6calkelPfii --------------------------
	.section	.nv.constant0._Z6calkelPfii,"a",@progbits
	.sectionflags	@""
	.align	4
.nv.constant0._Z6calkelPfii:
	.zero		912


//--------------------- .nv.constant0._Z7jisuan3v --------------------------
	.section	.nv.constant0._Z7jisuan3v,"a",@progbits
	.sectionflags	@""
	.align	4
.nv.constant0._Z7jisuan3v:
	.zero		896


//--------------------- .nv.constant0._Z3souiiiPfS_S_S_ --------------------------
	.section	.nv.constant0._Z3souiiiPfS_S_S_,"a",@progbits
	.sectionflags	@""
	.align	4
.nv.constant0._Z3souiiiPfS_S_S_:
	.zero		944


//--------------------- .nv.constant0._Z7jisuan2PfS_S_S_ii --------------------------
	.section	.nv.constant0._Z7jisuan2PfS_S_S_ii,"a",@progbits
	.sectionflags	@""
	.align	4
.nv.constant0._Z7jisuan2PfS_S_S_ii:
	.zero		936


//--------------------- .nv.constant0._Z7jisuan1PfS_S_S_ii --------------------------
	.section	.nv.constant0._Z7jisuan1PfS_S_S_ii,"a",@progbits
	.sectionflags	@""
	.align	4
.nv.constant0._Z7jisuan1PfS_S_S_ii:
	.zero		936


//--------------------- .nv.constant0._Z3kkpv     --------------------------
	.section	.nv.constant0._Z3kkpv,"a",@progbits
	.sectionflags	@""
	.align	4
.nv.constant0._Z3kkpv:
	.zero		896


//--------------------- .nv.constant0._Z8zeroinitPfii --------------------------
	.section	.nv.constant0._Z8zeroinitPfii,"a",@progbits
	.sectionflags	@""
	.align	4
.nv.constant0._Z8zeroinitPfii:
	.zero		912


//--------------------- SYMBOLS --------------------------

	.type		.nv.reservedSmem.offset0,@object
	.size		.nv.reservedSmem.offset0,0x4
	.type		vprintf,@function
